//
// Generated by NVIDIA NVVM Compiler
//
// Compiler Build ID: CL-36424714
// Cuda compilation tools, release 13.0, V13.0.88
// Based on NVVM 20.0.0
//

.version 9.0
.target sm_100
.address_size 64

	// .globl	_Z8distancePfS_S_S_S_S_S_S_S_iiiiiiPiffifif
// _ZZ8distancePfS_S_S_S_S_S_S_S_iiiiiiPiffififE11shared_hist has been demoted

.visible .entry _Z8distancePfS_S_S_S_S_S_S_S_iiiiiiPiffifif(
	.param .u64 .ptr .align 1 _Z8distancePfS_S_S_S_S_S_S_S_iiiiiiPiffifif_param_0,
	.param .u64 .ptr .align 1 _Z8distancePfS_S_S_S_S_S_S_S_iiiiiiPiffifif_param_1,
	.param .u64 .ptr .align 1 _Z8distancePfS_S_S_S_S_S_S_S_iiiiiiPiffifif_param_2,
	.param .u64 .ptr .align 1 _Z8distancePfS_S_S_S_S_S_S_S_iiiiiiPiffifif_param_3,
	.param .u64 .ptr .align 1 _Z8distancePfS_S_S_S_S_S_S_S_iiiiiiPiffifif_param_4,
	.param .u64 .ptr .align 1 _Z8distancePfS_S_S_S_S_S_S_S_iiiiiiPiffifif_param_5,
	.param .u64 .ptr .align 1 _Z8distancePfS_S_S_S_S_S_S_S_iiiiiiPiffifif_param_6,
	.param .u64 .ptr .align 1 _Z8distancePfS_S_S_S_S_S_S_S_iiiiiiPiffifif_param_7,
	.param .u64 .ptr .align 1 _Z8distancePfS_S_S_S_S_S_S_S_iiiiiiPiffifif_param_8,
	.param .u32 _Z8distancePfS_S_S_S_S_S_S_S_iiiiiiPiffifif_param_9,
	.param .u32 _Z8distancePfS_S_S_S_S_S_S_S_iiiiiiPiffifif_param_10,
	.param .u32 _Z8distancePfS_S_S_S_S_S_S_S_iiiiiiPiffifif_param_11,
	.param .u32 _Z8distancePfS_S_S_S_S_S_S_S_iiiiiiPiffifif_param_12,
	.param .u32 _Z8distancePfS_S_S_S_S_S_S_S_iiiiiiPiffifif_param_13,
	.param .u32 _Z8distancePfS_S_S_S_S_S_S_S_iiiiiiPiffifif_param_14,
	.param .u64 .ptr .align 1 _Z8distancePfS_S_S_S_S_S_S_S_iiiiiiPiffifif_param_15,
	.param .f32 _Z8distancePfS_S_S_S_S_S_S_S_iiiiiiPiffifif_param_16,
	.param .f32 _Z8distancePfS_S_S_S_S_S_S_S_iiiiiiPiffifif_param_17,
	.param .u32 _Z8distancePfS_S_S_S_S_S_S_S_iiiiiiPiffifif_param_18,
	.param .f32 _Z8distancePfS_S_S_S_S_S_S_S_iiiiiiPiffifif_param_19,
	.param .u32 _Z8distancePfS_S_S_S_S_S_S_S_iiiiiiPiffifif_param_20,
	.param .f32 _Z8distancePfS_S_S_S_S_S_S_S_iiiiiiPiffifif_param_21
)
{
	.reg .pred 	%p<195>;
	.reg .b32 	%r<278>;
	.reg .b32 	%f<754>;
	.reg .b64 	%rd<37>;
	// demoted variable
	.shared .align 4 .b8 _ZZ8distancePfS_S_S_S_S_S_S_S_iiiiiiPiffififE11shared_hist[16384];
	ld.param.u64 	%rd14, [_Z8distancePfS_S_S_S_S_S_S_S_iiiiiiPiffifif_param_3];
	ld.param.u64 	%rd15, [_Z8distancePfS_S_S_S_S_S_S_S_iiiiiiPiffifif_param_4];
	ld.param.u64 	%rd16, [_Z8distancePfS_S_S_S_S_S_S_S_iiiiiiPiffifif_param_5];
	ld.param.u32 	%r85, [_Z8distancePfS_S_S_S_S_S_S_S_iiiiiiPiffifif_param_9];
	ld.param.u32 	%r258, [_Z8distancePfS_S_S_S_S_S_S_S_iiiiiiPiffifif_param_10];
	ld.param.u32 	%r79, [_Z8distancePfS_S_S_S_S_S_S_S_iiiiiiPiffifif_param_11];
	ld.param.u32 	%r80, [_Z8distancePfS_S_S_S_S_S_S_S_iiiiiiPiffifif_param_12];
	ld.param.u32 	%r81, [_Z8distancePfS_S_S_S_S_S_S_S_iiiiiiPiffifif_param_13];
	ld.param.f32 	%f12, [_Z8distancePfS_S_S_S_S_S_S_S_iiiiiiPiffifif_param_16];
	ld.param.f32 	%f13, [_Z8distancePfS_S_S_S_S_S_S_S_iiiiiiPiffifif_param_17];
	ld.param.u32 	%r83, [_Z8distancePfS_S_S_S_S_S_S_S_iiiiiiPiffifif_param_18];
	ld.param.f32 	%f14, [_Z8distancePfS_S_S_S_S_S_S_S_iiiiiiPiffifif_param_19];
	ld.param.u32 	%r84, [_Z8distancePfS_S_S_S_S_S_S_S_iiiiiiPiffifif_param_20];
	cvta.to.global.u64 	%rd1, %rd16;
	cvta.to.global.u64 	%rd2, %rd15;
	cvta.to.global.u64 	%rd3, %rd14;
	mov.u32 	%r1, %ctaid.x;
	mov.u32 	%r86, %ntid.x;
	mov.u32 	%r2, %tid.x;
	mad.lo.s32 	%r87, %r1, %r86, %r2;
	add.s32 	%r3, %r87, %r85;
	setp.ne.s32 	%p4, %r2, 0;
	@%p4 bra 	$L__BB0_3;
	mov.b32 	%r256, 0;
$L__BB0_2:
	shl.b32 	%r89, %r256, 2;
	mov.u32 	%r90, _ZZ8distancePfS_S_S_S_S_S_S_S_iiiiiiPiffififE11shared_hist;
	add.s32 	%r91, %r90, %r89;
	mov.b32 	%r92, 0;
	st.shared.u32 	[%r91], %r92;
	st.shared.u32 	[%r91+4], %r92;
	st.shared.u32 	[%r91+8], %r92;
	st.shared.u32 	[%r91+12], %r92;
	st.shared.u32 	[%r91+16], %r92;
	st.shared.u32 	[%r91+20], %r92;
	st.shared.u32 	[%r91+24], %r92;
	st.shared.u32 	[%r91+28], %r92;
	st.shared.u32 	[%r91+32], %r92;
	st.shared.u32 	[%r91+36], %r92;
	st.shared.u32 	[%r91+40], %r92;
	st.shared.u32 	[%r91+44], %r92;
	st.shared.u32 	[%r91+48], %r92;
	st.shared.u32 	[%r91+52], %r92;
	st.shared.u32 	[%r91+56], %r92;
	st.shared.u32 	[%r91+60], %r92;
	st.shared.u32 	[%r91+64], %r92;
	st.shared.u32 	[%r91+68], %r92;
	st.shared.u32 	[%r91+72], %r92;
	st.shared.u32 	[%r91+76], %r92;
	st.shared.u32 	[%r91+80], %r92;
	st.shared.u32 	[%r91+84], %r92;
	st.shared.u32 	[%r91+88], %r92;
	st.shared.u32 	[%r91+92], %r92;
	st.shared.u32 	[%r91+96], %r92;
	st.shared.u32 	[%r91+100], %r92;
	st.shared.u32 	[%r91+104], %r92;
	st.shared.u32 	[%r91+108], %r92;
	st.shared.u32 	[%r91+112], %r92;
	st.shared.u32 	[%r91+116], %r92;
	st.shared.u32 	[%r91+120], %r92;
	st.shared.u32 	[%r91+124], %r92;
	st.shared.u32 	[%r91+128], %r92;
	st.shared.u32 	[%r91+132], %r92;
	st.shared.u32 	[%r91+136], %r92;
	st.shared.u32 	[%r91+140], %r92;
	st.shared.u32 	[%r91+144], %r92;
	st.shared.u32 	[%r91+148], %r92;
	st.shared.u32 	[%r91+152], %r92;
	st.shared.u32 	[%r91+156], %r92;
	st.shared.u32 	[%r91+160], %r92;
	st.shared.u32 	[%r91+164], %r92;
	st.shared.u32 	[%r91+168], %r92;
	st.shared.u32 	[%r91+172], %r92;
	st.shared.u32 	[%r91+176], %r92;
	st.shared.u32 	[%r91+180], %r92;
	st.shared.u32 	[%r91+184], %r92;
	st.shared.u32 	[%r91+188], %r92;
	st.shared.u32 	[%r91+192], %r92;
	st.shared.u32 	[%r91+196], %r92;
	st.shared.u32 	[%r91+200], %r92;
	st.shared.u32 	[%r91+204], %r92;
	st.shared.u32 	[%r91+208], %r92;
	st.shared.u32 	[%r91+212], %r92;
	st.shared.u32 	[%r91+216], %r92;
	st.shared.u32 	[%r91+220], %r92;
	st.shared.u32 	[%r91+224], %r92;
	st.shared.u32 	[%r91+228], %r92;
	st.shared.u32 	[%r91+232], %r92;
	st.shared.u32 	[%r91+236], %r92;
	st.shared.u32 	[%r91+240], %r92;
	st.shared.u32 	[%r91+244], %r92;
	st.shared.u32 	[%r91+248], %r92;
	st.shared.u32 	[%r91+252], %r92;
	add.s32 	%r256, %r256, 64;
	setp.ne.s32 	%p5, %r256, 4096;
	@%p5 bra 	$L__BB0_2;
$L__BB0_3:
	bar.sync 	0;
	setp.ge.s32 	%p6, %r3, %r80;
	@%p6 bra 	$L__BB0_147;
	setp.le.s32 	%p7, %r81, %r258;
	@%p7 bra 	$L__BB0_147;
	add.s32 	%r6, %r83, 2;
	add.s32 	%r257, %r79, 512;
	mul.wide.s32 	%rd17, %r3, 4;
	add.s64 	%rd4, %rd3, %rd17;
	add.s64 	%rd5, %rd2, %rd17;
	add.s64 	%rd6, %rd1, %rd17;
	add.s32 	%r8, %r83, 1;
	setp.lt.f32 	%p8, %f12, 0f00800000;
	mul.f32 	%f15, %f12, 0f4B000000;
	selp.f32 	%f16, %f15, %f12, %p8;
	selp.f32 	%f17, 0fC1B80000, 0f00000000, %p8;
	mov.b32 	%r93, %f16;
	add.s32 	%r94, %r93, -1059760811;
	and.b32  	%r95, %r94, -8388608;
	sub.s32 	%r96, %r93, %r95;
	mov.b32 	%f18, %r96;
	cvt.rn.f32.s32 	%f19, %r95;
	fma.rn.f32 	%f20, %f19, 0f34000000, %f17;
	add.f32 	%f21, %f18, 0fBF800000;
	fma.rn.f32 	%f22, %f21, 0fBE055027, 0f3E1039F6;
	fma.rn.f32 	%f23, %f22, %f21, 0fBDF8CDCC;
	fma.rn.f32 	%f24, %f23, %f21, 0f3E0F2955;
	fma.rn.f32 	%f25, %f24, %f21, 0fBE2AD8B9;
	fma.rn.f32 	%f26, %f25, %f21, 0f3E4CED0B;
	fma.rn.f32 	%f27, %f26, %f21, 0fBE7FFF22;
	fma.rn.f32 	%f28, %f27, %f21, 0f3EAAAA78;
	fma.rn.f32 	%f29, %f28, %f21, 0fBF000000;
	mul.f32 	%f30, %f21, %f29;
	fma.rn.f32 	%f31, %f30, %f21, %f21;
	fma.rn.f32 	%f32, %f20, 0f3F317218, %f31;
	setp.gt.u32 	%p9, %r93, 2139095039;
	fma.rn.f32 	%f33, %f16, 0f7F800000, 0f7F800000;
	selp.f32 	%f34, %f33, %f32, %p9;
	setp.eq.f32 	%p10, %f16, 0f00000000;
	mul.f32 	%f35, %f34, 0f3EDE5BD9;
	selp.f32 	%f1, 0fFF800000, %f35, %p10;
	selp.f32 	%f2, 0fFF800000, %f34, %p10;
	add.s32 	%r97, %r258, 512;
	min.s32 	%r9, %r97, %r81;
$L__BB0_6:
	ld.param.u32 	%r255, [_Z8distancePfS_S_S_S_S_S_S_S_iiiiiiPiffifif_param_14];
	min.s32 	%r257, %r257, %r255;
	setp.ge.s32 	%p11, %r79, %r257;
	@%p11 bra 	$L__BB0_146;
	ld.global.f32 	%f3, [%rd4];
	mul.wide.s32 	%rd18, %r258, 4;
	add.s64 	%rd19, %rd3, %rd18;
	ld.global.f32 	%f4, [%rd19];
	sub.f32 	%f36, %f3, %f4;
	ld.global.f32 	%f5, [%rd5];
	add.s64 	%rd20, %rd2, %rd18;
	ld.global.f32 	%f6, [%rd20];
	sub.f32 	%f37, %f5, %f6;
	ld.global.f32 	%f7, [%rd6];
	add.s64 	%rd21, %rd1, %rd18;
	ld.global.f32 	%f8, [%rd21];
	sub.f32 	%f38, %f7, %f8;
	mul.f32 	%f39, %f37, %f37;
	fma.rn.f32 	%f40, %f36, %f36, %f39;
	fma.rn.f32 	%f41, %f38, %f38, %f40;
	sqrt.rn.f32 	%f9, %f41;
	setp.lt.f32 	%p12, %f9, %f12;
	setp.ge.f32 	%p13, %f9, %f13;
	setp.lt.f32 	%p14, %f9, 0f00800000;
	mul.f32 	%f42, %f9, 0f4B000000;
	selp.f32 	%f43, %f42, %f9, %p14;
	selp.f32 	%f44, 0fC1B80000, 0f00000000, %p14;
	mov.b32 	%r98, %f43;
	add.s32 	%r99, %r98, -1059760811;
	and.b32  	%r100, %r99, -8388608;
	sub.s32 	%r101, %r98, %r100;
	mov.b32 	%f45, %r101;
	cvt.rn.f32.s32 	%f46, %r100;
	fma.rn.f32 	%f47, %f46, 0f34000000, %f44;
	add.f32 	%f48, %f45, 0fBF800000;
	fma.rn.f32 	%f49, %f48, 0fBE055027, 0f3E1039F6;
	fma.rn.f32 	%f50, %f49, %f48, 0fBDF8CDCC;
	fma.rn.f32 	%f51, %f50, %f48, 0f3E0F2955;
	fma.rn.f32 	%f52, %f51, %f48, 0fBE2AD8B9;
	fma.rn.f32 	%f53, %f52, %f48, 0f3E4CED0B;
	fma.rn.f32 	%f54, %f53, %f48, 0fBE7FFF22;
	fma.rn.f32 	%f55, %f54, %f48, 0f3EAAAA78;
	fma.rn.f32 	%f56, %f55, %f48, 0fBF000000;
	mul.f32 	%f57, %f48, %f56;
	fma.rn.f32 	%f58, %f57, %f48, %f48;
	fma.rn.f32 	%f59, %f47, 0f3F317218, %f58;
	setp.gt.u32 	%p15, %r98, 2139095039;
	fma.rn.f32 	%f60, %f43, 0f7F800000, 0f7F800000;
	selp.f32 	%f61, %f60, %f59, %p15;
	setp.eq.f32 	%p16, %f43, 0f00000000;
	mul.f32 	%f62, %f61, 0f3EDE5BD9;
	selp.f32 	%f63, 0fFF800000, %f62, %p16;
	sub.f32 	%f64, %f63, %f1;
	div.rn.f32 	%f65, %f64, %f14;
	cvt.rmi.f32.f32 	%f66, %f65;
	add.f32 	%f67, %f66, 0f3F800000;
	cvt.rzi.s32.f32 	%r13, %f67;
	selp.f32 	%f68, 0fFF800000, %f61, %p16;
	sub.f32 	%f69, %f68, %f2;
	div.rn.f32 	%f70, %f69, %f14;
	cvt.rmi.f32.f32 	%f71, %f70;
	add.f32 	%f72, %f71, 0f3F800000;
	cvt.rzi.s32.f32 	%r14, %f72;
	sub.f32 	%f73, %f9, %f12;
	div.rn.f32 	%f74, %f73, %f14;
	cvt.rmi.f32.f32 	%f75, %f74;
	add.f32 	%f76, %f75, 0f3F800000;
	cvt.rzi.s32.f32 	%r15, %f76;
	or.pred  	%p1, %p12, %p13;
	selp.b32 	%r16, 0, %r8, %p12;
	sub.s32 	%r259, %r79, %r257;
	mov.u32 	%r260, %r79;
$L__BB0_8:
	ld.param.u64 	%rd34, [_Z8distancePfS_S_S_S_S_S_S_S_iiiiiiPiffifif_param_8];
	ld.param.u64 	%rd33, [_Z8distancePfS_S_S_S_S_S_S_S_iiiiiiPiffifif_param_7];
	ld.param.u64 	%rd32, [_Z8distancePfS_S_S_S_S_S_S_S_iiiiiiPiffifif_param_6];
	mul.wide.s32 	%rd22, %r260, 4;
	cvta.to.global.u64 	%rd23, %rd34;
	add.s64 	%rd24, %rd23, %rd22;
	cvta.to.global.u64 	%rd25, %rd33;
	add.s64 	%rd26, %rd25, %rd22;
	cvta.to.global.u64 	%rd27, %rd32;
	add.s64 	%rd28, %rd27, %rd22;
	ld.global.f32 	%f77, [%rd28];
	sub.f32 	%f78, %f3, %f77;
	ld.global.f32 	%f79, [%rd26];
	sub.f32 	%f80, %f5, %f79;
	ld.global.f32 	%f81, [%rd24];
	sub.f32 	%f82, %f7, %f81;
	mul.f32 	%f83, %f80, %f80;
	fma.rn.f32 	%f84, %f78, %f78, %f83;
	fma.rn.f32 	%f85, %f82, %f82, %f84;
	sqrt.rn.f32 	%f86, %f85;
	sub.f32 	%f87, %f4, %f77;
	sub.f32 	%f88, %f6, %f79;
	sub.f32 	%f89, %f8, %f81;
	mul.f32 	%f90, %f88, %f88;
	fma.rn.f32 	%f91, %f87, %f87, %f90;
	fma.rn.f32 	%f92, %f89, %f89, %f91;
	sqrt.rn.f32 	%f93, %f92;
	setp.geu.f32 	%p17, %f9, %f86;
	setp.geu.f32 	%p18, %f86, %f93;
	or.pred  	%p19, %p17, %p18;
	@%p19 bra 	$L__BB0_31;
	mov.u32 	%r273, %r16;
	@%p1 bra 	$L__BB0_15;
	mov.b32 	%r208, -1;
	setp.eq.s32 	%p166, %r84, 2;
	@%p166 bra 	$L__BB0_14;
	setp.eq.s32 	%p167, %r84, 1;
	mov.u32 	%r273, %r14;
	@%p167 bra 	$L__BB0_15;
	setp.ne.s32 	%p168, %r84, 0;
	mov.u32 	%r273, %r208;
	@%p168 bra 	$L__BB0_15;
	mov.u32 	%r273, %r15;
	bra.uni 	$L__BB0_15;
$L__BB0_14:
	mov.u32 	%r273, %r13;
$L__BB0_15:
	setp.lt.f32 	%p169, %f86, %f12;
	mov.b32 	%r274, 0;
	@%p169 bra 	$L__BB0_23;
	setp.ge.f32 	%p170, %f86, %f13;
	mov.u32 	%r274, %r8;
	@%p170 bra 	$L__BB0_23;
	mov.b32 	%r274, -1;
	setp.eq.s32 	%p171, %r84, 2;
	@%p171 bra 	$L__BB0_22;
	setp.eq.s32 	%p172, %r84, 1;
	@%p172 bra 	$L__BB0_21;
	setp.ne.s32 	%p173, %r84, 0;
	@%p173 bra 	$L__BB0_23;
	sub.f32 	%f695, %f86, %f12;
	div.rn.f32 	%f696, %f695, %f14;
	cvt.rmi.f32.f32 	%f697, %f696;
	add.f32 	%f698, %f697, 0f3F800000;
	cvt.rzi.s32.f32 	%r274, %f698;
	bra.uni 	$L__BB0_23;
$L__BB0_21:
	setp.lt.f32 	%p177, %f86, 0f00800000;
	mul.f32 	%f670, %f86, 0f4B000000;
	selp.f32 	%f671, %f670, %f86, %p177;
	selp.f32 	%f672, 0fC1B80000, 0f00000000, %p177;
	mov.b32 	%r215, %f671;
	add.s32 	%r216, %r215, -1059760811;
	and.b32  	%r217, %r216, -8388608;
	sub.s32 	%r218, %r215, %r217;
	mov.b32 	%f673, %r218;
	cvt.rn.f32.s32 	%f674, %r217;
	fma.rn.f32 	%f675, %f674, 0f34000000, %f672;
	add.f32 	%f676, %f673, 0fBF800000;
	fma.rn.f32 	%f677, %f676, 0fBE055027, 0f3E1039F6;
	fma.rn.f32 	%f678, %f677, %f676, 0fBDF8CDCC;
	fma.rn.f32 	%f679, %f678, %f676, 0f3E0F2955;
	fma.rn.f32 	%f680, %f679, %f676, 0fBE2AD8B9;
	fma.rn.f32 	%f681, %f680, %f676, 0f3E4CED0B;
	fma.rn.f32 	%f682, %f681, %f676, 0fBE7FFF22;
	fma.rn.f32 	%f683, %f682, %f676, 0f3EAAAA78;
	fma.rn.f32 	%f684, %f683, %f676, 0fBF000000;
	mul.f32 	%f685, %f676, %f684;
	fma.rn.f32 	%f686, %f685, %f676, %f676;
	fma.rn.f32 	%f687, %f675, 0f3F317218, %f686;
	setp.gt.u32 	%p178, %r215, 2139095039;
	fma.rn.f32 	%f688, %f671, 0f7F800000, 0f7F800000;
	selp.f32 	%f689, %f688, %f687, %p178;
	setp.eq.f32 	%p179, %f671, 0f00000000;
	selp.f32 	%f690, 0fFF800000, %f689, %p179;
	sub.f32 	%f691, %f690, %f2;
	div.rn.f32 	%f692, %f691, %f14;
	cvt.rmi.f32.f32 	%f693, %f692;
	add.f32 	%f694, %f693, 0f3F800000;
	cvt.rzi.s32.f32 	%r274, %f694;
	bra.uni 	$L__BB0_23;
$L__BB0_22:
	setp.lt.f32 	%p174, %f86, 0f00800000;
	mul.f32 	%f644, %f86, 0f4B000000;
	selp.f32 	%f645, %f644, %f86, %p174;
	selp.f32 	%f646, 0fC1B80000, 0f00000000, %p174;
	mov.b32 	%r211, %f645;
	add.s32 	%r212, %r211, -1059760811;
	and.b32  	%r213, %r212, -8388608;
	sub.s32 	%r214, %r211, %r213;
	mov.b32 	%f647, %r214;
	cvt.rn.f32.s32 	%f648, %r213;
	fma.rn.f32 	%f649, %f648, 0f34000000, %f646;
	add.f32 	%f650, %f647, 0fBF800000;
	fma.rn.f32 	%f651, %f650, 0fBE055027, 0f3E1039F6;
	fma.rn.f32 	%f652, %f651, %f650, 0fBDF8CDCC;
	fma.rn.f32 	%f653, %f652, %f650, 0f3E0F2955;
	fma.rn.f32 	%f654, %f653, %f650, 0fBE2AD8B9;
	fma.rn.f32 	%f655, %f654, %f650, 0f3E4CED0B;
	fma.rn.f32 	%f656, %f655, %f650, 0fBE7FFF22;
	fma.rn.f32 	%f657, %f656, %f650, 0f3EAAAA78;
	fma.rn.f32 	%f658, %f657, %f650, 0fBF000000;
	mul.f32 	%f659, %f650, %f658;
	fma.rn.f32 	%f660, %f659, %f650, %f650;
	fma.rn.f32 	%f661, %f649, 0f3F317218, %f660;
	setp.gt.u32 	%p175, %r211, 2139095039;
	fma.rn.f32 	%f662, %f645, 0f7F800000, 0f7F800000;
	selp.f32 	%f663, %f662, %f661, %p175;
	setp.eq.f32 	%p176, %f645, 0f00000000;
	mul.f32 	%f664, %f663, 0f3EDE5BD9;
	selp.f32 	%f665, 0fFF800000, %f664, %p176;
	sub.f32 	%f666, %f665, %f1;
	div.rn.f32 	%f667, %f666, %f14;
	cvt.rmi.f32.f32 	%f668, %f667;
	add.f32 	%f669, %f668, 0f3F800000;
	cvt.rzi.s32.f32 	%r274, %f669;
$L__BB0_23:
	setp.lt.f32 	%p180, %f93, %f12;
	mov.b32 	%r275, 0;
	@%p180 bra 	$L__BB0_145;
	setp.ge.f32 	%p181, %f93, %f13;
	mov.u32 	%r275, %r8;
	@%p181 bra 	$L__BB0_145;
	mov.b32 	%r275, -1;
	setp.eq.s32 	%p182, %r84, 2;
	@%p182 bra 	$L__BB0_30;
	setp.eq.s32 	%p183, %r84, 1;
	@%p183 bra 	$L__BB0_29;
	setp.ne.s32 	%p184, %r84, 0;
	@%p184 bra 	$L__BB0_145;
	sub.f32 	%f750, %f93, %f12;
	div.rn.f32 	%f751, %f750, %f14;
	cvt.rmi.f32.f32 	%f752, %f751;
	add.f32 	%f753, %f752, 0f3F800000;
	cvt.rzi.s32.f32 	%r275, %f753;
	bra.uni 	$L__BB0_145;
$L__BB0_29:
	setp.lt.f32 	%p188, %f93, 0f00800000;
	mul.f32 	%f725, %f93, 0f4B000000;
	selp.f32 	%f726, %f725, %f93, %p188;
	selp.f32 	%f727, 0fC1B80000, 0f00000000, %p188;
	mov.b32 	%r225, %f726;
	add.s32 	%r226, %r225, -1059760811;
	and.b32  	%r227, %r226, -8388608;
	sub.s32 	%r228, %r225, %r227;
	mov.b32 	%f728, %r228;
	cvt.rn.f32.s32 	%f729, %r227;
	fma.rn.f32 	%f730, %f729, 0f34000000, %f727;
	add.f32 	%f731, %f728, 0fBF800000;
	fma.rn.f32 	%f732, %f731, 0fBE055027, 0f3E1039F6;
	fma.rn.f32 	%f733, %f732, %f731, 0fBDF8CDCC;
	fma.rn.f32 	%f734, %f733, %f731, 0f3E0F2955;
	fma.rn.f32 	%f735, %f734, %f731, 0fBE2AD8B9;
	fma.rn.f32 	%f736, %f735, %f731, 0f3E4CED0B;
	fma.rn.f32 	%f737, %f736, %f731, 0fBE7FFF22;
	fma.rn.f32 	%f738, %f737, %f731, 0f3EAAAA78;
	fma.rn.f32 	%f739, %f738, %f731, 0fBF000000;
	mul.f32 	%f740, %f731, %f739;
	fma.rn.f32 	%f741, %f740, %f731, %f731;
	fma.rn.f32 	%f742, %f730, 0f3F317218, %f741;
	setp.gt.u32 	%p189, %r225, 2139095039;
	fma.rn.f32 	%f743, %f726, 0f7F800000, 0f7F800000;
	selp.f32 	%f744, %f743, %f742, %p189;
	setp.eq.f32 	%p190, %f726, 0f00000000;
	selp.f32 	%f745, 0fFF800000, %f744, %p190;
	sub.f32 	%f746, %f745, %f2;
	div.rn.f32 	%f747, %f746, %f14;
	cvt.rmi.f32.f32 	%f748, %f747;
	add.f32 	%f749, %f748, 0f3F800000;
	cvt.rzi.s32.f32 	%r275, %f749;
	bra.uni 	$L__BB0_145;
$L__BB0_30:
	setp.lt.f32 	%p185, %f93, 0f00800000;
	mul.f32 	%f699, %f93, 0f4B000000;
	selp.f32 	%f700, %f699, %f93, %p185;
	selp.f32 	%f701, 0fC1B80000, 0f00000000, %p185;
	mov.b32 	%r221, %f700;
	add.s32 	%r222, %r221, -1059760811;
	and.b32  	%r223, %r222, -8388608;
	sub.s32 	%r224, %r221, %r223;
	mov.b32 	%f702, %r224;
	cvt.rn.f32.s32 	%f703, %r223;
	fma.rn.f32 	%f704, %f703, 0f34000000, %f701;
	add.f32 	%f705, %f702, 0fBF800000;
	fma.rn.f32 	%f706, %f705, 0fBE055027, 0f3E1039F6;
	fma.rn.f32 	%f707, %f706, %f705, 0fBDF8CDCC;
	fma.rn.f32 	%f708, %f707, %f705, 0f3E0F2955;
	fma.rn.f32 	%f709, %f708, %f705, 0fBE2AD8B9;
	fma.rn.f32 	%f710, %f709, %f705, 0f3E4CED0B;
	fma.rn.f32 	%f711, %f710, %f705, 0fBE7FFF22;
	fma.rn.f32 	%f712, %f711, %f705, 0f3EAAAA78;
	fma.rn.f32 	%f713, %f712, %f705, 0fBF000000;
	mul.f32 	%f714, %f705, %f713;
	fma.rn.f32 	%f715, %f714, %f705, %f705;
	fma.rn.f32 	%f716, %f704, 0f3F317218, %f715;
	setp.gt.u32 	%p186, %r221, 2139095039;
	fma.rn.f32 	%f717, %f700, 0f7F800000, 0f7F800000;
	selp.f32 	%f718, %f717, %f716, %p186;
	setp.eq.f32 	%p187, %f700, 0f00000000;
	mul.f32 	%f719, %f718, 0f3EDE5BD9;
	selp.f32 	%f720, 0fFF800000, %f719, %p187;
	sub.f32 	%f721, %f720, %f1;
	div.rn.f32 	%f722, %f721, %f14;
	cvt.rmi.f32.f32 	%f723, %f722;
	add.f32 	%f724, %f723, 0f3F800000;
	cvt.rzi.s32.f32 	%r275, %f724;
	bra.uni 	$L__BB0_145;
$L__BB0_31:
	setp.lt.f32 	%p20, %f86, %f93;
	setp.lt.f32 	%p21, %f9, %f86;
	or.pred  	%p22, %p21, %p20;
	@%p22 bra 	$L__BB0_53;
	setp.lt.f32 	%p23, %f93, %f12;
	mov.b32 	%r273, 0;
	@%p23 bra 	$L__BB0_40;
	setp.ge.f32 	%p24, %f93, %f13;
	mov.u32 	%r273, %r8;
	@%p24 bra 	$L__BB0_40;
	mov.b32 	%r273, -1;
	setp.eq.s32 	%p25, %r84, 2;
	@%p25 bra 	$L__BB0_39;
	setp.eq.s32 	%p26, %r84, 1;
	@%p26 bra 	$L__BB0_38;
	setp.ne.s32 	%p27, %r84, 0;
	@%p27 bra 	$L__BB0_40;
	sub.f32 	%f145, %f93, %f12;
	div.rn.f32 	%f146, %f145, %f14;
	cvt.rmi.f32.f32 	%f147, %f146;
	add.f32 	%f148, %f147, 0f3F800000;
	cvt.rzi.s32.f32 	%r273, %f148;
	bra.uni 	$L__BB0_40;
$L__BB0_38:
	setp.lt.f32 	%p31, %f93, 0f00800000;
	mul.f32 	%f120, %f93, 0f4B000000;
	selp.f32 	%f121, %f120, %f93, %p31;
	selp.f32 	%f122, 0fC1B80000, 0f00000000, %p31;
	mov.b32 	%r108, %f121;
	add.s32 	%r109, %r108, -1059760811;
	and.b32  	%r110, %r109, -8388608;
	sub.s32 	%r111, %r108, %r110;
	mov.b32 	%f123, %r111;
	cvt.rn.f32.s32 	%f124, %r110;
	fma.rn.f32 	%f125, %f124, 0f34000000, %f122;
	add.f32 	%f126, %f123, 0fBF800000;
	fma.rn.f32 	%f127, %f126, 0fBE055027, 0f3E1039F6;
	fma.rn.f32 	%f128, %f127, %f126, 0fBDF8CDCC;
	fma.rn.f32 	%f129, %f128, %f126, 0f3E0F2955;
	fma.rn.f32 	%f130, %f129, %f126, 0fBE2AD8B9;
	fma.rn.f32 	%f131, %f130, %f126, 0f3E4CED0B;
	fma.rn.f32 	%f132, %f131, %f126, 0fBE7FFF22;
	fma.rn.f32 	%f133, %f132, %f126, 0f3EAAAA78;
	fma.rn.f32 	%f134, %f133, %f126, 0fBF000000;
	mul.f32 	%f135, %f126, %f134;
	fma.rn.f32 	%f136, %f135, %f126, %f126;
	fma.rn.f32 	%f137, %f125, 0f3F317218, %f136;
	setp.gt.u32 	%p32, %r108, 2139095039;
	fma.rn.f32 	%f138, %f121, 0f7F800000, 0f7F800000;
	selp.f32 	%f139, %f138, %f137, %p32;
	setp.eq.f32 	%p33, %f121, 0f00000000;
	selp.f32 	%f140, 0fFF800000, %f139, %p33;
	sub.f32 	%f141, %f140, %f2;
	div.rn.f32 	%f142, %f141, %f14;
	cvt.rmi.f32.f32 	%f143, %f142;
	add.f32 	%f144, %f143, 0f3F800000;
	cvt.rzi.s32.f32 	%r273, %f144;
	bra.uni 	$L__BB0_40;
$L__BB0_39:
	setp.lt.f32 	%p28, %f93, 0f00800000;
	mul.f32 	%f94, %f93, 0f4B000000;
	selp.f32 	%f95, %f94, %f93, %p28;
	selp.f32 	%f96, 0fC1B80000, 0f00000000, %p28;
	mov.b32 	%r104, %f95;
	add.s32 	%r105, %r104, -1059760811;
	and.b32  	%r106, %r105, -8388608;
	sub.s32 	%r107, %r104, %r106;
	mov.b32 	%f97, %r107;
	cvt.rn.f32.s32 	%f98, %r106;
	fma.rn.f32 	%f99, %f98, 0f34000000, %f96;
	add.f32 	%f100, %f97, 0fBF800000;
	fma.rn.f32 	%f101, %f100, 0fBE055027, 0f3E1039F6;
	fma.rn.f32 	%f102, %f101, %f100, 0fBDF8CDCC;
	fma.rn.f32 	%f103, %f102, %f100, 0f3E0F2955;
	fma.rn.f32 	%f104, %f103, %f100, 0fBE2AD8B9;
	fma.rn.f32 	%f105, %f104, %f100, 0f3E4CED0B;
	fma.rn.f32 	%f106, %f105, %f100, 0fBE7FFF22;
	fma.rn.f32 	%f107, %f106, %f100, 0f3EAAAA78;
	fma.rn.f32 	%f108, %f107, %f100, 0fBF000000;
	mul.f32 	%f109, %f100, %f108;
	fma.rn.f32 	%f110, %f109, %f100, %f100;
	fma.rn.f32 	%f111, %f99, 0f3F317218, %f110;
	setp.gt.u32 	%p29, %r104, 2139095039;
	fma.rn.f32 	%f112, %f95, 0f7F800000, 0f7F800000;
	selp.f32 	%f113, %f112, %f111, %p29;
	setp.eq.f32 	%p30, %f95, 0f00000000;
	mul.f32 	%f114, %f113, 0f3EDE5BD9;
	selp.f32 	%f115, 0fFF800000, %f114, %p30;
	sub.f32 	%f116, %f115, %f1;
	div.rn.f32 	%f117, %f116, %f14;
	cvt.rmi.f32.f32 	%f118, %f117;
	add.f32 	%f119, %f118, 0f3F800000;
	cvt.rzi.s32.f32 	%r273, %f119;
$L__BB0_40:
	setp.lt.f32 	%p34, %f86, %f12;
	mov.b32 	%r274, 0;
	@%p34 bra 	$L__BB0_48;
	setp.ge.f32 	%p35, %f86, %f13;
	mov.u32 	%r274, %r8;
	@%p35 bra 	$L__BB0_48;
	mov.b32 	%r274, -1;
	setp.eq.s32 	%p36, %r84, 2;
	@%p36 bra 	$L__BB0_47;
	setp.eq.s32 	%p37, %r84, 1;
	@%p37 bra 	$L__BB0_46;
	setp.ne.s32 	%p38, %r84, 0;
	@%p38 bra 	$L__BB0_48;
	sub.f32 	%f200, %f86, %f12;
	div.rn.f32 	%f201, %f200, %f14;
	cvt.rmi.f32.f32 	%f202, %f201;
	add.f32 	%f203, %f202, 0f3F800000;
	cvt.rzi.s32.f32 	%r274, %f203;
	bra.uni 	$L__BB0_48;
$L__BB0_46:
	setp.lt.f32 	%p42, %f86, 0f00800000;
	mul.f32 	%f175, %f86, 0f4B000000;
	selp.f32 	%f176, %f175, %f86, %p42;
	selp.f32 	%f177, 0fC1B80000, 0f00000000, %p42;
	mov.b32 	%r118, %f176;
	add.s32 	%r119, %r118, -1059760811;
	and.b32  	%r120, %r119, -8388608;
	sub.s32 	%r121, %r118, %r120;
	mov.b32 	%f178, %r121;
	cvt.rn.f32.s32 	%f179, %r120;
	fma.rn.f32 	%f180, %f179, 0f34000000, %f177;
	add.f32 	%f181, %f178, 0fBF800000;
	fma.rn.f32 	%f182, %f181, 0fBE055027, 0f3E1039F6;
	fma.rn.f32 	%f183, %f182, %f181, 0fBDF8CDCC;
	fma.rn.f32 	%f184, %f183, %f181, 0f3E0F2955;
	fma.rn.f32 	%f185, %f184, %f181, 0fBE2AD8B9;
	fma.rn.f32 	%f186, %f185, %f181, 0f3E4CED0B;
	fma.rn.f32 	%f187, %f186, %f181, 0fBE7FFF22;
	fma.rn.f32 	%f188, %f187, %f181, 0f3EAAAA78;
	fma.rn.f32 	%f189, %f188, %f181, 0fBF000000;
	mul.f32 	%f190, %f181, %f189;
	fma.rn.f32 	%f191, %f190, %f181, %f181;
	fma.rn.f32 	%f192, %f180, 0f3F317218, %f191;
	setp.gt.u32 	%p43, %r118, 2139095039;
	fma.rn.f32 	%f193, %f176, 0f7F800000, 0f7F800000;
	selp.f32 	%f194, %f193, %f192, %p43;
	setp.eq.f32 	%p44, %f176, 0f00000000;
	selp.f32 	%f195, 0fFF800000, %f194, %p44;
	sub.f32 	%f196, %f195, %f2;
	div.rn.f32 	%f197, %f196, %f14;
	cvt.rmi.f32.f32 	%f198, %f197;
	add.f32 	%f199, %f198, 0f3F800000;
	cvt.rzi.s32.f32 	%r274, %f199;
	bra.uni 	$L__BB0_48;
$L__BB0_47:
	setp.lt.f32 	%p39, %f86, 0f00800000;
	mul.f32 	%f149, %f86, 0f4B000000;
	selp.f32 	%f150, %f149, %f86, %p39;
	selp.f32 	%f151, 0fC1B80000, 0f00000000, %p39;
	mov.b32 	%r114, %f150;
	add.s32 	%r115, %r114, -1059760811;
	and.b32  	%r116, %r115, -8388608;
	sub.s32 	%r117, %r114, %r116;
	mov.b32 	%f152, %r117;
	cvt.rn.f32.s32 	%f153, %r116;
	fma.rn.f32 	%f154, %f153, 0f34000000, %f151;
	add.f32 	%f155, %f152, 0fBF800000;
	fma.rn.f32 	%f156, %f155, 0fBE055027, 0f3E1039F6;
	fma.rn.f32 	%f157, %f156, %f155, 0fBDF8CDCC;
	fma.rn.f32 	%f158, %f157, %f155, 0f3E0F2955;
	fma.rn.f32 	%f159, %f158, %f155, 0fBE2AD8B9;
	fma.rn.f32 	%f160, %f159, %f155, 0f3E4CED0B;
	fma.rn.f32 	%f161, %f160, %f155, 0fBE7FFF22;
	fma.rn.f32 	%f162, %f161, %f155, 0f3EAAAA78;
	fma.rn.f32 	%f163, %f162, %f155, 0fBF000000;
	mul.f32 	%f164, %f155, %f163;
	fma.rn.f32 	%f165, %f164, %f155, %f155;
	fma.rn.f32 	%f166, %f154, 0f3F317218, %f165;
	setp.gt.u32 	%p40, %r114, 2139095039;
	fma.rn.f32 	%f167, %f150, 0f7F800000, 0f7F800000;
	selp.f32 	%f168, %f167, %f166, %p40;
	setp.eq.f32 	%p41, %f150, 0f00000000;
	mul.f32 	%f169, %f168, 0f3EDE5BD9;
	selp.f32 	%f170, 0fFF800000, %f169, %p41;
	sub.f32 	%f171, %f170, %f1;
	div.rn.f32 	%f172, %f171, %f14;
	cvt.rmi.f32.f32 	%f173, %f172;
	add.f32 	%f174, %f173, 0f3F800000;
	cvt.rzi.s32.f32 	%r274, %f174;
$L__BB0_48:
	mov.u32 	%r275, %r16;
	@%p1 bra 	$L__BB0_145;
	mov.b32 	%r122, -1;
	setp.eq.s32 	%p45, %r84, 2;
	mov.u32 	%r275, %r13;
	@%p45 bra 	$L__BB0_145;
	setp.eq.s32 	%p46, %r84, 1;
	mov.u32 	%r275, %r14;
	@%p46 bra 	$L__BB0_145;
	setp.ne.s32 	%p47, %r84, 0;
	mov.u32 	%r275, %r122;
	@%p47 bra 	$L__BB0_145;
	mov.u32 	%r275, %r15;
	bra.uni 	$L__BB0_145;
$L__BB0_53:
	setp.geu.f32 	%p48, %f9, %f93;
	or.pred  	%p51, %p17, %p48;
	or.pred  	%p52, %p51, %p20;
	@%p52 bra 	$L__BB0_76;
	mov.u32 	%r273, %r16;
	@%p1 bra 	$L__BB0_60;
	mov.b32 	%r187, -1;
	setp.eq.s32 	%p141, %r84, 2;
	@%p141 bra 	$L__BB0_59;
	setp.eq.s32 	%p142, %r84, 1;
	mov.u32 	%r273, %r14;
	@%p142 bra 	$L__BB0_60;
	setp.ne.s32 	%p143, %r84, 0;
	mov.u32 	%r273, %r187;
	@%p143 bra 	$L__BB0_60;
	mov.u32 	%r273, %r15;
	bra.uni 	$L__BB0_60;
$L__BB0_59:
	mov.u32 	%r273, %r13;
$L__BB0_60:
	setp.lt.f32 	%p144, %f93, %f12;
	mov.b32 	%r274, 0;
	@%p144 bra 	$L__BB0_68;
	setp.ge.f32 	%p145, %f93, %f13;
	mov.u32 	%r274, %r8;
	@%p145 bra 	$L__BB0_68;
	mov.b32 	%r274, -1;
	setp.eq.s32 	%p146, %r84, 2;
	@%p146 bra 	$L__BB0_67;
	setp.eq.s32 	%p147, %r84, 1;
	@%p147 bra 	$L__BB0_66;
	setp.ne.s32 	%p148, %r84, 0;
	@%p148 bra 	$L__BB0_68;
	sub.f32 	%f585, %f93, %f12;
	div.rn.f32 	%f586, %f585, %f14;
	cvt.rmi.f32.f32 	%f587, %f586;
	add.f32 	%f588, %f587, 0f3F800000;
	cvt.rzi.s32.f32 	%r274, %f588;
	bra.uni 	$L__BB0_68;
$L__BB0_66:
	setp.lt.f32 	%p152, %f93, 0f00800000;
	mul.f32 	%f560, %f93, 0f4B000000;
	selp.f32 	%f561, %f560, %f93, %p152;
	selp.f32 	%f562, 0fC1B80000, 0f00000000, %p152;
	mov.b32 	%r194, %f561;
	add.s32 	%r195, %r194, -1059760811;
	and.b32  	%r196, %r195, -8388608;
	sub.s32 	%r197, %r194, %r196;
	mov.b32 	%f563, %r197;
	cvt.rn.f32.s32 	%f564, %r196;
	fma.rn.f32 	%f565, %f564, 0f34000000, %f562;
	add.f32 	%f566, %f563, 0fBF800000;
	fma.rn.f32 	%f567, %f566, 0fBE055027, 0f3E1039F6;
	fma.rn.f32 	%f568, %f567, %f566, 0fBDF8CDCC;
	fma.rn.f32 	%f569, %f568, %f566, 0f3E0F2955;
	fma.rn.f32 	%f570, %f569, %f566, 0fBE2AD8B9;
	fma.rn.f32 	%f571, %f570, %f566, 0f3E4CED0B;
	fma.rn.f32 	%f572, %f571, %f566, 0fBE7FFF22;
	fma.rn.f32 	%f573, %f572, %f566, 0f3EAAAA78;
	fma.rn.f32 	%f574, %f573, %f566, 0fBF000000;
	mul.f32 	%f575, %f566, %f574;
	fma.rn.f32 	%f576, %f575, %f566, %f566;
	fma.rn.f32 	%f577, %f565, 0f3F317218, %f576;
	setp.gt.u32 	%p153, %r194, 2139095039;
	fma.rn.f32 	%f578, %f561, 0f7F800000, 0f7F800000;
	selp.f32 	%f579, %f578, %f577, %p153;
	setp.eq.f32 	%p154, %f561, 0f00000000;
	selp.f32 	%f580, 0fFF800000, %f579, %p154;
	sub.f32 	%f581, %f580, %f2;
	div.rn.f32 	%f582, %f581, %f14;
	cvt.rmi.f32.f32 	%f583, %f582;
	add.f32 	%f584, %f583, 0f3F800000;
	cvt.rzi.s32.f32 	%r274, %f584;
	bra.uni 	$L__BB0_68;
$L__BB0_67:
	setp.lt.f32 	%p149, %f93, 0f00800000;
	mul.f32 	%f534, %f93, 0f4B000000;
	selp.f32 	%f535, %f534, %f93, %p149;
	selp.f32 	%f536, 0fC1B80000, 0f00000000, %p149;
	mov.b32 	%r190, %f535;
	add.s32 	%r191, %r190, -1059760811;
	and.b32  	%r192, %r191, -8388608;
	sub.s32 	%r193, %r190, %r192;
	mov.b32 	%f537, %r193;
	cvt.rn.f32.s32 	%f538, %r192;
	fma.rn.f32 	%f539, %f538, 0f34000000, %f536;
	add.f32 	%f540, %f537, 0fBF800000;
	fma.rn.f32 	%f541, %f540, 0fBE055027, 0f3E1039F6;
	fma.rn.f32 	%f542, %f541, %f540, 0fBDF8CDCC;
	fma.rn.f32 	%f543, %f542, %f540, 0f3E0F2955;
	fma.rn.f32 	%f544, %f543, %f540, 0fBE2AD8B9;
	fma.rn.f32 	%f545, %f544, %f540, 0f3E4CED0B;
	fma.rn.f32 	%f546, %f545, %f540, 0fBE7FFF22;
	fma.rn.f32 	%f547, %f546, %f540, 0f3EAAAA78;
	fma.rn.f32 	%f548, %f547, %f540, 0fBF000000;
	mul.f32 	%f549, %f540, %f548;
	fma.rn.f32 	%f550, %f549, %f540, %f540;
	fma.rn.f32 	%f551, %f539, 0f3F317218, %f550;
	setp.gt.u32 	%p150, %r190, 2139095039;
	fma.rn.f32 	%f552, %f535, 0f7F800000, 0f7F800000;
	selp.f32 	%f553, %f552, %f551, %p150;
	setp.eq.f32 	%p151, %f535, 0f00000000;
	mul.f32 	%f554, %f553, 0f3EDE5BD9;
	selp.f32 	%f555, 0fFF800000, %f554, %p151;
	sub.f32 	%f556, %f555, %f1;
	div.rn.f32 	%f557, %f556, %f14;
	cvt.rmi.f32.f32 	%f558, %f557;
	add.f32 	%f559, %f558, 0f3F800000;
	cvt.rzi.s32.f32 	%r274, %f559;
$L__BB0_68:
	setp.lt.f32 	%p155, %f86, %f12;
	mov.b32 	%r275, 0;
	@%p155 bra 	$L__BB0_145;
	setp.ge.f32 	%p156, %f86, %f13;
	mov.u32 	%r275, %r8;
	@%p156 bra 	$L__BB0_145;
	mov.b32 	%r275, -1;
	setp.eq.s32 	%p157, %r84, 2;
	@%p157 bra 	$L__BB0_75;
	setp.eq.s32 	%p158, %r84, 1;
	@%p158 bra 	$L__BB0_74;
	setp.ne.s32 	%p159, %r84, 0;
	@%p159 bra 	$L__BB0_145;
	sub.f32 	%f640, %f86, %f12;
	div.rn.f32 	%f641, %f640, %f14;
	cvt.rmi.f32.f32 	%f642, %f641;
	add.f32 	%f643, %f642, 0f3F800000;
	cvt.rzi.s32.f32 	%r275, %f643;
	bra.uni 	$L__BB0_145;
$L__BB0_74:
	setp.lt.f32 	%p163, %f86, 0f00800000;
	mul.f32 	%f615, %f86, 0f4B000000;
	selp.f32 	%f616, %f615, %f86, %p163;
	selp.f32 	%f617, 0fC1B80000, 0f00000000, %p163;
	mov.b32 	%r204, %f616;
	add.s32 	%r205, %r204, -1059760811;
	and.b32  	%r206, %r205, -8388608;
	sub.s32 	%r207, %r204, %r206;
	mov.b32 	%f618, %r207;
	cvt.rn.f32.s32 	%f619, %r206;
	fma.rn.f32 	%f620, %f619, 0f34000000, %f617;
	add.f32 	%f621, %f618, 0fBF800000;
	fma.rn.f32 	%f622, %f621, 0fBE055027, 0f3E1039F6;
	fma.rn.f32 	%f623, %f622, %f621, 0fBDF8CDCC;
	fma.rn.f32 	%f624, %f623, %f621, 0f3E0F2955;
	fma.rn.f32 	%f625, %f624, %f621, 0fBE2AD8B9;
	fma.rn.f32 	%f626, %f625, %f621, 0f3E4CED0B;
	fma.rn.f32 	%f627, %f626, %f621, 0fBE7FFF22;
	fma.rn.f32 	%f628, %f627, %f621, 0f3EAAAA78;
	fma.rn.f32 	%f629, %f628, %f621, 0fBF000000;
	mul.f32 	%f630, %f621, %f629;
	fma.rn.f32 	%f631, %f630, %f621, %f621;
	fma.rn.f32 	%f632, %f620, 0f3F317218, %f631;
	setp.gt.u32 	%p164, %r204, 2139095039;
	fma.rn.f32 	%f633, %f616, 0f7F800000, 0f7F800000;
	selp.f32 	%f634, %f633, %f632, %p164;
	setp.eq.f32 	%p165, %f616, 0f00000000;
	selp.f32 	%f635, 0fFF800000, %f634, %p165;
	sub.f32 	%f636, %f635, %f2;
	div.rn.f32 	%f637, %f636, %f14;
	cvt.rmi.f32.f32 	%f638, %f637;
	add.f32 	%f639, %f638, 0f3F800000;
	cvt.rzi.s32.f32 	%r275, %f639;
	bra.uni 	$L__BB0_145;
$L__BB0_75:
	setp.lt.f32 	%p160, %f86, 0f00800000;
	mul.f32 	%f589, %f86, 0f4B000000;
	selp.f32 	%f590, %f589, %f86, %p160;
	selp.f32 	%f591, 0fC1B80000, 0f00000000, %p160;
	mov.b32 	%r200, %f590;
	add.s32 	%r201, %r200, -1059760811;
	and.b32  	%r202, %r201, -8388608;
	sub.s32 	%r203, %r200, %r202;
	mov.b32 	%f592, %r203;
	cvt.rn.f32.s32 	%f593, %r202;
	fma.rn.f32 	%f594, %f593, 0f34000000, %f591;
	add.f32 	%f595, %f592, 0fBF800000;
	fma.rn.f32 	%f596, %f595, 0fBE055027, 0f3E1039F6;
	fma.rn.f32 	%f597, %f596, %f595, 0fBDF8CDCC;
	fma.rn.f32 	%f598, %f597, %f595, 0f3E0F2955;
	fma.rn.f32 	%f599, %f598, %f595, 0fBE2AD8B9;
	fma.rn.f32 	%f600, %f599, %f595, 0f3E4CED0B;
	fma.rn.f32 	%f601, %f600, %f595, 0fBE7FFF22;
	fma.rn.f32 	%f602, %f601, %f595, 0f3EAAAA78;
	fma.rn.f32 	%f603, %f602, %f595, 0fBF000000;
	mul.f32 	%f604, %f595, %f603;
	fma.rn.f32 	%f605, %f604, %f595, %f595;
	fma.rn.f32 	%f606, %f594, 0f3F317218, %f605;
	setp.gt.u32 	%p161, %r200, 2139095039;
	fma.rn.f32 	%f607, %f590, 0f7F800000, 0f7F800000;
	selp.f32 	%f608, %f607, %f606, %p161;
	setp.eq.f32 	%p162, %f590, 0f00000000;
	mul.f32 	%f609, %f608, 0f3EDE5BD9;
	selp.f32 	%f610, 0fFF800000, %f609, %p162;
	sub.f32 	%f611, %f610, %f1;
	div.rn.f32 	%f612, %f611, %f14;
	cvt.rmi.f32.f32 	%f613, %f612;
	add.f32 	%f614, %f613, 0f3F800000;
	cvt.rzi.s32.f32 	%r275, %f614;
	bra.uni 	$L__BB0_145;
$L__BB0_76:
	setp.geu.f32 	%p53, %f9, %f93;
	setp.geu.f32 	%p54, %f86, %f93;
	setp.geu.f32 	%p3, %f9, %f86;
	setp.lt.f32 	%p55, %f9, %f86;
	or.pred  	%p56, %p54, %p53;
	or.pred  	%p57, %p56, %p55;
	@%p57 bra 	$L__BB0_99;
	setp.lt.f32 	%p116, %f86, %f12;
	mov.b32 	%r273, 0;
	@%p116 bra 	$L__BB0_85;
	setp.ge.f32 	%p117, %f86, %f13;
	mov.u32 	%r273, %r8;
	@%p117 bra 	$L__BB0_85;
	mov.b32 	%r273, -1;
	setp.eq.s32 	%p118, %r84, 2;
	@%p118 bra 	$L__BB0_84;
	setp.eq.s32 	%p119, %r84, 1;
	@%p119 bra 	$L__BB0_83;
	setp.ne.s32 	%p120, %r84, 0;
	@%p120 bra 	$L__BB0_85;
	sub.f32 	%f475, %f86, %f12;
	div.rn.f32 	%f476, %f475, %f14;
	cvt.rmi.f32.f32 	%f477, %f476;
	add.f32 	%f478, %f477, 0f3F800000;
	cvt.rzi.s32.f32 	%r273, %f478;
	bra.uni 	$L__BB0_85;
$L__BB0_83:
	setp.lt.f32 	%p124, %f86, 0f00800000;
	mul.f32 	%f450, %f86, 0f4B000000;
	selp.f32 	%f451, %f450, %f86, %p124;
	selp.f32 	%f452, 0fC1B80000, 0f00000000, %p124;
	mov.b32 	%r172, %f451;
	add.s32 	%r173, %r172, -1059760811;
	and.b32  	%r174, %r173, -8388608;
	sub.s32 	%r175, %r172, %r174;
	mov.b32 	%f453, %r175;
	cvt.rn.f32.s32 	%f454, %r174;
	fma.rn.f32 	%f455, %f454, 0f34000000, %f452;
	add.f32 	%f456, %f453, 0fBF800000;
	fma.rn.f32 	%f457, %f456, 0fBE055027, 0f3E1039F6;
	fma.rn.f32 	%f458, %f457, %f456, 0fBDF8CDCC;
	fma.rn.f32 	%f459, %f458, %f456, 0f3E0F2955;
	fma.rn.f32 	%f460, %f459, %f456, 0fBE2AD8B9;
	fma.rn.f32 	%f461, %f460, %f456, 0f3E4CED0B;
	fma.rn.f32 	%f462, %f461, %f456, 0fBE7FFF22;
	fma.rn.f32 	%f463, %f462, %f456, 0f3EAAAA78;
	fma.rn.f32 	%f464, %f463, %f456, 0fBF000000;
	mul.f32 	%f465, %f456, %f464;
	fma.rn.f32 	%f466, %f465, %f456, %f456;
	fma.rn.f32 	%f467, %f455, 0f3F317218, %f466;
	setp.gt.u32 	%p125, %r172, 2139095039;
	fma.rn.f32 	%f468, %f451, 0f7F800000, 0f7F800000;
	selp.f32 	%f469, %f468, %f467, %p125;
	setp.eq.f32 	%p126, %f451, 0f00000000;
	selp.f32 	%f470, 0fFF800000, %f469, %p126;
	sub.f32 	%f471, %f470, %f2;
	div.rn.f32 	%f472, %f471, %f14;
	cvt.rmi.f32.f32 	%f473, %f472;
	add.f32 	%f474, %f473, 0f3F800000;
	cvt.rzi.s32.f32 	%r273, %f474;
	bra.uni 	$L__BB0_85;
$L__BB0_84:
	setp.lt.f32 	%p121, %f86, 0f00800000;
	mul.f32 	%f424, %f86, 0f4B000000;
	selp.f32 	%f425, %f424, %f86, %p121;
	selp.f32 	%f426, 0fC1B80000, 0f00000000, %p121;
	mov.b32 	%r168, %f425;
	add.s32 	%r169, %r168, -1059760811;
	and.b32  	%r170, %r169, -8388608;
	sub.s32 	%r171, %r168, %r170;
	mov.b32 	%f427, %r171;
	cvt.rn.f32.s32 	%f428, %r170;
	fma.rn.f32 	%f429, %f428, 0f34000000, %f426;
	add.f32 	%f430, %f427, 0fBF800000;
	fma.rn.f32 	%f431, %f430, 0fBE055027, 0f3E1039F6;
	fma.rn.f32 	%f432, %f431, %f430, 0fBDF8CDCC;
	fma.rn.f32 	%f433, %f432, %f430, 0f3E0F2955;
	fma.rn.f32 	%f434, %f433, %f430, 0fBE2AD8B9;
	fma.rn.f32 	%f435, %f434, %f430, 0f3E4CED0B;
	fma.rn.f32 	%f436, %f435, %f430, 0fBE7FFF22;
	fma.rn.f32 	%f437, %f436, %f430, 0f3EAAAA78;
	fma.rn.f32 	%f438, %f437, %f430, 0fBF000000;
	mul.f32 	%f439, %f430, %f438;
	fma.rn.f32 	%f440, %f439, %f430, %f430;
	fma.rn.f32 	%f441, %f429, 0f3F317218, %f440;
	setp.gt.u32 	%p122, %r168, 2139095039;
	fma.rn.f32 	%f442, %f425, 0f7F800000, 0f7F800000;
	selp.f32 	%f443, %f442, %f441, %p122;
	setp.eq.f32 	%p123, %f425, 0f00000000;
	mul.f32 	%f444, %f443, 0f3EDE5BD9;
	selp.f32 	%f445, 0fFF800000, %f444, %p123;
	sub.f32 	%f446, %f445, %f1;
	div.rn.f32 	%f447, %f446, %f14;
	cvt.rmi.f32.f32 	%f448, %f447;
	add.f32 	%f449, %f448, 0f3F800000;
	cvt.rzi.s32.f32 	%r273, %f449;
$L__BB0_85:
	mov.u32 	%r274, %r16;
	@%p1 bra 	$L__BB0_91;
	mov.b32 	%r176, -1;
	setp.eq.s32 	%p127, %r84, 2;
	@%p127 bra 	$L__BB0_90;
	setp.eq.s32 	%p128, %r84, 1;
	mov.u32 	%r274, %r14;
	@%p128 bra 	$L__BB0_91;
	setp.ne.s32 	%p129, %r84, 0;
	mov.u32 	%r274, %r176;
	@%p129 bra 	$L__BB0_91;
	mov.u32 	%r274, %r15;
	bra.uni 	$L__BB0_91;
$L__BB0_90:
	mov.u32 	%r274, %r13;
$L__BB0_91:
	setp.lt.f32 	%p130, %f93, %f12;
	mov.b32 	%r275, 0;
	@%p130 bra 	$L__BB0_145;
	setp.ge.f32 	%p131, %f93, %f13;
	mov.u32 	%r275, %r8;
	@%p131 bra 	$L__BB0_145;
	mov.b32 	%r275, -1;
	setp.eq.s32 	%p132, %r84, 2;
	@%p132 bra 	$L__BB0_98;
	setp.eq.s32 	%p133, %r84, 1;
	@%p133 bra 	$L__BB0_97;
	setp.ne.s32 	%p134, %r84, 0;
	@%p134 bra 	$L__BB0_145;
	sub.f32 	%f530, %f93, %f12;
	div.rn.f32 	%f531, %f530, %f14;
	cvt.rmi.f32.f32 	%f532, %f531;
	add.f32 	%f533, %f532, 0f3F800000;
	cvt.rzi.s32.f32 	%r275, %f533;
	bra.uni 	$L__BB0_145;
$L__BB0_97:
	setp.lt.f32 	%p138, %f93, 0f00800000;
	mul.f32 	%f505, %f93, 0f4B000000;
	selp.f32 	%f506, %f505, %f93, %p138;
	selp.f32 	%f507, 0fC1B80000, 0f00000000, %p138;
	mov.b32 	%r183, %f506;
	add.s32 	%r184, %r183, -1059760811;
	and.b32  	%r185, %r184, -8388608;
	sub.s32 	%r186, %r183, %r185;
	mov.b32 	%f508, %r186;
	cvt.rn.f32.s32 	%f509, %r185;
	fma.rn.f32 	%f510, %f509, 0f34000000, %f507;
	add.f32 	%f511, %f508, 0fBF800000;
	fma.rn.f32 	%f512, %f511, 0fBE055027, 0f3E1039F6;
	fma.rn.f32 	%f513, %f512, %f511, 0fBDF8CDCC;
	fma.rn.f32 	%f514, %f513, %f511, 0f3E0F2955;
	fma.rn.f32 	%f515, %f514, %f511, 0fBE2AD8B9;
	fma.rn.f32 	%f516, %f515, %f511, 0f3E4CED0B;
	fma.rn.f32 	%f517, %f516, %f511, 0fBE7FFF22;
	fma.rn.f32 	%f518, %f517, %f511, 0f3EAAAA78;
	fma.rn.f32 	%f519, %f518, %f511, 0fBF000000;
	mul.f32 	%f520, %f511, %f519;
	fma.rn.f32 	%f521, %f520, %f511, %f511;
	fma.rn.f32 	%f522, %f510, 0f3F317218, %f521;
	setp.gt.u32 	%p139, %r183, 2139095039;
	fma.rn.f32 	%f523, %f506, 0f7F800000, 0f7F800000;
	selp.f32 	%f524, %f523, %f522, %p139;
	setp.eq.f32 	%p140, %f506, 0f00000000;
	selp.f32 	%f525, 0fFF800000, %f524, %p140;
	sub.f32 	%f526, %f525, %f2;
	div.rn.f32 	%f527, %f526, %f14;
	cvt.rmi.f32.f32 	%f528, %f527;
	add.f32 	%f529, %f528, 0f3F800000;
	cvt.rzi.s32.f32 	%r275, %f529;
	bra.uni 	$L__BB0_145;
$L__BB0_98:
	setp.lt.f32 	%p135, %f93, 0f00800000;
	mul.f32 	%f479, %f93, 0f4B000000;
	selp.f32 	%f480, %f479, %f93, %p135;
	selp.f32 	%f481, 0fC1B80000, 0f00000000, %p135;
	mov.b32 	%r179, %f480;
	add.s32 	%r180, %r179, -1059760811;
	and.b32  	%r181, %r180, -8388608;
	sub.s32 	%r182, %r179, %r181;
	mov.b32 	%f482, %r182;
	cvt.rn.f32.s32 	%f483, %r181;
	fma.rn.f32 	%f484, %f483, 0f34000000, %f481;
	add.f32 	%f485, %f482, 0fBF800000;
	fma.rn.f32 	%f486, %f485, 0fBE055027, 0f3E1039F6;
	fma.rn.f32 	%f487, %f486, %f485, 0fBDF8CDCC;
	fma.rn.f32 	%f488, %f487, %f485, 0f3E0F2955;
	fma.rn.f32 	%f489, %f488, %f485, 0fBE2AD8B9;
	fma.rn.f32 	%f490, %f489, %f485, 0f3E4CED0B;
	fma.rn.f32 	%f491, %f490, %f485, 0fBE7FFF22;
	fma.rn.f32 	%f492, %f491, %f485, 0f3EAAAA78;
	fma.rn.f32 	%f493, %f492, %f485, 0fBF000000;
	mul.f32 	%f494, %f485, %f493;
	fma.rn.f32 	%f495, %f494, %f485, %f485;
	fma.rn.f32 	%f496, %f484, 0f3F317218, %f495;
	setp.gt.u32 	%p136, %r179, 2139095039;
	fma.rn.f32 	%f497, %f480, 0f7F800000, 0f7F800000;
	selp.f32 	%f498, %f497, %f496, %p136;
	setp.eq.f32 	%p137, %f480, 0f00000000;
	mul.f32 	%f499, %f498, 0f3EDE5BD9;
	selp.f32 	%f500, 0fFF800000, %f499, %p137;
	sub.f32 	%f501, %f500, %f1;
	div.rn.f32 	%f502, %f501, %f14;
	cvt.rmi.f32.f32 	%f503, %f502;
	add.f32 	%f504, %f503, 0f3F800000;
	cvt.rzi.s32.f32 	%r275, %f504;
	bra.uni 	$L__BB0_145;
$L__BB0_99:
	setp.lt.f32 	%p58, %f9, %f93;
	setp.lt.f32 	%p59, %f86, %f93;
	or.pred  	%p60, %p3, %p59;
	or.pred  	%p61, %p60, %p58;
	@%p61 bra 	$L__BB0_122;
	setp.lt.f32 	%p62, %f93, %f12;
	mov.b32 	%r273, 0;
	@%p62 bra 	$L__BB0_108;
	setp.ge.f32 	%p63, %f93, %f13;
	mov.u32 	%r273, %r8;
	@%p63 bra 	$L__BB0_108;
	mov.b32 	%r273, -1;
	setp.eq.s32 	%p64, %r84, 2;
	@%p64 bra 	$L__BB0_107;
	setp.eq.s32 	%p65, %r84, 1;
	@%p65 bra 	$L__BB0_106;
	setp.ne.s32 	%p66, %r84, 0;
	@%p66 bra 	$L__BB0_108;
	sub.f32 	%f255, %f93, %f12;
	div.rn.f32 	%f256, %f255, %f14;
	cvt.rmi.f32.f32 	%f257, %f256;
	add.f32 	%f258, %f257, 0f3F800000;
	cvt.rzi.s32.f32 	%r273, %f258;
	bra.uni 	$L__BB0_108;
$L__BB0_106:
	setp.lt.f32 	%p70, %f93, 0f00800000;
	mul.f32 	%f230, %f93, 0f4B000000;
	selp.f32 	%f231, %f230, %f93, %p70;
	selp.f32 	%f232, 0fC1B80000, 0f00000000, %p70;
	mov.b32 	%r129, %f231;
	add.s32 	%r130, %r129, -1059760811;
	and.b32  	%r131, %r130, -8388608;
	sub.s32 	%r132, %r129, %r131;
	mov.b32 	%f233, %r132;
	cvt.rn.f32.s32 	%f234, %r131;
	fma.rn.f32 	%f235, %f234, 0f34000000, %f232;
	add.f32 	%f236, %f233, 0fBF800000;
	fma.rn.f32 	%f237, %f236, 0fBE055027, 0f3E1039F6;
	fma.rn.f32 	%f238, %f237, %f236, 0fBDF8CDCC;
	fma.rn.f32 	%f239, %f238, %f236, 0f3E0F2955;
	fma.rn.f32 	%f240, %f239, %f236, 0fBE2AD8B9;
	fma.rn.f32 	%f241, %f240, %f236, 0f3E4CED0B;
	fma.rn.f32 	%f242, %f241, %f236, 0fBE7FFF22;
	fma.rn.f32 	%f243, %f242, %f236, 0f3EAAAA78;
	fma.rn.f32 	%f244, %f243, %f236, 0fBF000000;
	mul.f32 	%f245, %f236, %f244;
	fma.rn.f32 	%f246, %f245, %f236, %f236;
	fma.rn.f32 	%f247, %f235, 0f3F317218, %f246;
	setp.gt.u32 	%p71, %r129, 2139095039;
	fma.rn.f32 	%f248, %f231, 0f7F800000, 0f7F800000;
	selp.f32 	%f249, %f248, %f247, %p71;
	setp.eq.f32 	%p72, %f231, 0f00000000;
	selp.f32 	%f250, 0fFF800000, %f249, %p72;
	sub.f32 	%f251, %f250, %f2;
	div.rn.f32 	%f252, %f251, %f14;
	cvt.rmi.f32.f32 	%f253, %f252;
	add.f32 	%f254, %f253, 0f3F800000;
	cvt.rzi.s32.f32 	%r273, %f254;
	bra.uni 	$L__BB0_108;
$L__BB0_107:
	setp.lt.f32 	%p67, %f93, 0f00800000;
	mul.f32 	%f204, %f93, 0f4B000000;
	selp.f32 	%f205, %f204, %f93, %p67;
	selp.f32 	%f206, 0fC1B80000, 0f00000000, %p67;
	mov.b32 	%r125, %f205;
	add.s32 	%r126, %r125, -1059760811;
	and.b32  	%r127, %r126, -8388608;
	sub.s32 	%r128, %r125, %r127;
	mov.b32 	%f207, %r128;
	cvt.rn.f32.s32 	%f208, %r127;
	fma.rn.f32 	%f209, %f208, 0f34000000, %f206;
	add.f32 	%f210, %f207, 0fBF800000;
	fma.rn.f32 	%f211, %f210, 0fBE055027, 0f3E1039F6;
	fma.rn.f32 	%f212, %f211, %f210, 0fBDF8CDCC;
	fma.rn.f32 	%f213, %f212, %f210, 0f3E0F2955;
	fma.rn.f32 	%f214, %f213, %f210, 0fBE2AD8B9;
	fma.rn.f32 	%f215, %f214, %f210, 0f3E4CED0B;
	fma.rn.f32 	%f216, %f215, %f210, 0fBE7FFF22;
	fma.rn.f32 	%f217, %f216, %f210, 0f3EAAAA78;
	fma.rn.f32 	%f218, %f217, %f210, 0fBF000000;
	mul.f32 	%f219, %f210, %f218;
	fma.rn.f32 	%f220, %f219, %f210, %f210;
	fma.rn.f32 	%f221, %f209, 0f3F317218, %f220;
	setp.gt.u32 	%p68, %r125, 2139095039;
	fma.rn.f32 	%f222, %f205, 0f7F800000, 0f7F800000;
	selp.f32 	%f223, %f222, %f221, %p68;
	setp.eq.f32 	%p69, %f205, 0f00000000;
	mul.f32 	%f224, %f223, 0f3EDE5BD9;
	selp.f32 	%f225, 0fFF800000, %f224, %p69;
	sub.f32 	%f226, %f225, %f1;
	div.rn.f32 	%f227, %f226, %f14;
	cvt.rmi.f32.f32 	%f228, %f227;
	add.f32 	%f229, %f228, 0f3F800000;
	cvt.rzi.s32.f32 	%r273, %f229;
$L__BB0_108:
	mov.u32 	%r274, %r16;
	@%p1 bra 	$L__BB0_114;
	mov.b32 	%r133, -1;
	setp.eq.s32 	%p73, %r84, 2;
	@%p73 bra 	$L__BB0_113;
	setp.eq.s32 	%p74, %r84, 1;
	mov.u32 	%r274, %r14;
	@%p74 bra 	$L__BB0_114;
	setp.ne.s32 	%p75, %r84, 0;
	mov.u32 	%r274, %r133;
	@%p75 bra 	$L__BB0_114;
	mov.u32 	%r274, %r15;
	bra.uni 	$L__BB0_114;
$L__BB0_113:
	mov.u32 	%r274, %r13;
$L__BB0_114:
	setp.lt.f32 	%p76, %f86, %f12;
	mov.b32 	%r275, 0;
	@%p76 bra 	$L__BB0_145;
	setp.ge.f32 	%p77, %f86, %f13;
	mov.u32 	%r275, %r8;
	@%p77 bra 	$L__BB0_145;
	mov.b32 	%r275, -1;
	setp.eq.s32 	%p78, %r84, 2;
	@%p78 bra 	$L__BB0_121;
	setp.eq.s32 	%p79, %r84, 1;
	@%p79 bra 	$L__BB0_120;
	setp.ne.s32 	%p80, %r84, 0;
	@%p80 bra 	$L__BB0_145;
	sub.f32 	%f310, %f86, %f12;
	div.rn.f32 	%f311, %f310, %f14;
	cvt.rmi.f32.f32 	%f312, %f311;
	add.f32 	%f313, %f312, 0f3F800000;
	cvt.rzi.s32.f32 	%r275, %f313;
	bra.uni 	$L__BB0_145;
$L__BB0_120:
	setp.lt.f32 	%p84, %f86, 0f00800000;
	mul.f32 	%f285, %f86, 0f4B000000;
	selp.f32 	%f286, %f285, %f86, %p84;
	selp.f32 	%f287, 0fC1B80000, 0f00000000, %p84;
	mov.b32 	%r140, %f286;
	add.s32 	%r141, %r140, -1059760811;
	and.b32  	%r142, %r141, -8388608;
	sub.s32 	%r143, %r140, %r142;
	mov.b32 	%f288, %r143;
	cvt.rn.f32.s32 	%f289, %r142;
	fma.rn.f32 	%f290, %f289, 0f34000000, %f287;
	add.f32 	%f291, %f288, 0fBF800000;
	fma.rn.f32 	%f292, %f291, 0fBE055027, 0f3E1039F6;
	fma.rn.f32 	%f293, %f292, %f291, 0fBDF8CDCC;
	fma.rn.f32 	%f294, %f293, %f291, 0f3E0F2955;
	fma.rn.f32 	%f295, %f294, %f291, 0fBE2AD8B9;
	fma.rn.f32 	%f296, %f295, %f291, 0f3E4CED0B;
	fma.rn.f32 	%f297, %f296, %f291, 0fBE7FFF22;
	fma.rn.f32 	%f298, %f297, %f291, 0f3EAAAA78;
	fma.rn.f32 	%f299, %f298, %f291, 0fBF000000;
	mul.f32 	%f300, %f291, %f299;
	fma.rn.f32 	%f301, %f300, %f291, %f291;
	fma.rn.f32 	%f302, %f290, 0f3F317218, %f301;
	setp.gt.u32 	%p85, %r140, 2139095039;
	fma.rn.f32 	%f303, %f286, 0f7F800000, 0f7F800000;
	selp.f32 	%f304, %f303, %f302, %p85;
	setp.eq.f32 	%p86, %f286, 0f00000000;
	selp.f32 	%f305, 0fFF800000, %f304, %p86;
	sub.f32 	%f306, %f305, %f2;
	div.rn.f32 	%f307, %f306, %f14;
	cvt.rmi.f32.f32 	%f308, %f307;
	add.f32 	%f309, %f308, 0f3F800000;
	cvt.rzi.s32.f32 	%r275, %f309;
	bra.uni 	$L__BB0_145;
$L__BB0_121:
	setp.lt.f32 	%p81, %f86, 0f00800000;
	mul.f32 	%f259, %f86, 0f4B000000;
	selp.f32 	%f260, %f259, %f86, %p81;
	selp.f32 	%f261, 0fC1B80000, 0f00000000, %p81;
	mov.b32 	%r136, %f260;
	add.s32 	%r137, %r136, -1059760811;
	and.b32  	%r138, %r137, -8388608;
	sub.s32 	%r139, %r136, %r138;
	mov.b32 	%f262, %r139;
	cvt.rn.f32.s32 	%f263, %r138;
	fma.rn.f32 	%f264, %f263, 0f34000000, %f261;
	add.f32 	%f265, %f262, 0fBF800000;
	fma.rn.f32 	%f266, %f265, 0fBE055027, 0f3E1039F6;
	fma.rn.f32 	%f267, %f266, %f265, 0fBDF8CDCC;
	fma.rn.f32 	%f268, %f267, %f265, 0f3E0F2955;
	fma.rn.f32 	%f269, %f268, %f265, 0fBE2AD8B9;
	fma.rn.f32 	%f270, %f269, %f265, 0f3E4CED0B;
	fma.rn.f32 	%f271, %f270, %f265, 0fBE7FFF22;
	fma.rn.f32 	%f272, %f271, %f265, 0f3EAAAA78;
	fma.rn.f32 	%f273, %f272, %f265, 0fBF000000;
	mul.f32 	%f274, %f265, %f273;
	fma.rn.f32 	%f275, %f274, %f265, %f265;
	fma.rn.f32 	%f276, %f264, 0f3F317218, %f275;
	setp.gt.u32 	%p82, %r136, 2139095039;
	fma.rn.f32 	%f277, %f260, 0f7F800000, 0f7F800000;
	selp.f32 	%f278, %f277, %f276, %p82;
	setp.eq.f32 	%p83, %f260, 0f00000000;
	mul.f32 	%f279, %f278, 0f3EDE5BD9;
	selp.f32 	%f280, 0fFF800000, %f279, %p83;
	sub.f32 	%f281, %f280, %f1;
	div.rn.f32 	%f282, %f281, %f14;
	cvt.rmi.f32.f32 	%f283, %f282;
	add.f32 	%f284, %f283, 0f3F800000;
	cvt.rzi.s32.f32 	%r275, %f284;
	bra.uni 	$L__BB0_145;
$L__BB0_122:
	or.pred  	%p89, %p55, %p18;
	or.pred  	%p90, %p89, %p58;
	mov.b32 	%r273, 0;
	mov.u32 	%r274, %r273;
	mov.u32 	%r275, %r273;
	@%p90 bra 	$L__BB0_145;
	setp.lt.f32 	%p91, %f93, %f12;
	mov.b32 	%r273, 0;
	@%p91 bra 	$L__BB0_131;
	setp.ge.f32 	%p92, %f93, %f13;
	mov.u32 	%r273, %r8;
	@%p92 bra 	$L__BB0_131;
	mov.b32 	%r273, -1;
	setp.eq.s32 	%p93, %r84, 2;
	@%p93 bra 	$L__BB0_130;
	setp.eq.s32 	%p94, %r84, 1;
	@%p94 bra 	$L__BB0_129;
	setp.ne.s32 	%p95, %r84, 0;
	@%p95 bra 	$L__BB0_131;
	sub.f32 	%f365, %f93, %f12;
	div.rn.f32 	%f366, %f365, %f14;
	cvt.rmi.f32.f32 	%f367, %f366;
	add.f32 	%f368, %f367, 0f3F800000;
	cvt.rzi.s32.f32 	%r273, %f368;
	bra.uni 	$L__BB0_131;
$L__BB0_129:
	setp.lt.f32 	%p99, %f93, 0f00800000;
	mul.f32 	%f340, %f93, 0f4B000000;
	selp.f32 	%f341, %f340, %f93, %p99;
	selp.f32 	%f342, 0fC1B80000, 0f00000000, %p99;
	mov.b32 	%r151, %f341;
	add.s32 	%r152, %r151, -1059760811;
	and.b32  	%r153, %r152, -8388608;
	sub.s32 	%r154, %r151, %r153;
	mov.b32 	%f343, %r154;
	cvt.rn.f32.s32 	%f344, %r153;
	fma.rn.f32 	%f345, %f344, 0f34000000, %f342;
	add.f32 	%f346, %f343, 0fBF800000;
	fma.rn.f32 	%f347, %f346, 0fBE055027, 0f3E1039F6;
	fma.rn.f32 	%f348, %f347, %f346, 0fBDF8CDCC;
	fma.rn.f32 	%f349, %f348, %f346, 0f3E0F2955;
	fma.rn.f32 	%f350, %f349, %f346, 0fBE2AD8B9;
	fma.rn.f32 	%f351, %f350, %f346, 0f3E4CED0B;
	fma.rn.f32 	%f352, %f351, %f346, 0fBE7FFF22;
	fma.rn.f32 	%f353, %f352, %f346, 0f3EAAAA78;
	fma.rn.f32 	%f354, %f353, %f346, 0fBF000000;
	mul.f32 	%f355, %f346, %f354;
	fma.rn.f32 	%f356, %f355, %f346, %f346;
	fma.rn.f32 	%f357, %f345, 0f3F317218, %f356;
	setp.gt.u32 	%p100, %r151, 2139095039;
	fma.rn.f32 	%f358, %f341, 0f7F800000, 0f7F800000;
	selp.f32 	%f359, %f358, %f357, %p100;
	setp.eq.f32 	%p101, %f341, 0f00000000;
	selp.f32 	%f360, 0fFF800000, %f359, %p101;
	sub.f32 	%f361, %f360, %f2;
	div.rn.f32 	%f362, %f361, %f14;
	cvt.rmi.f32.f32 	%f363, %f362;
	add.f32 	%f364, %f363, 0f3F800000;
	cvt.rzi.s32.f32 	%r273, %f364;
	bra.uni 	$L__BB0_131;
$L__BB0_130:
	setp.lt.f32 	%p96, %f93, 0f00800000;
	mul.f32 	%f314, %f93, 0f4B000000;
	selp.f32 	%f315, %f314, %f93, %p96;
	selp.f32 	%f316, 0fC1B80000, 0f00000000, %p96;
	mov.b32 	%r147, %f315;
	add.s32 	%r148, %r147, -1059760811;
	and.b32  	%r149, %r148, -8388608;
	sub.s32 	%r150, %r147, %r149;
	mov.b32 	%f317, %r150;
	cvt.rn.f32.s32 	%f318, %r149;
	fma.rn.f32 	%f319, %f318, 0f34000000, %f316;
	add.f32 	%f320, %f317, 0fBF800000;
	fma.rn.f32 	%f321, %f320, 0fBE055027, 0f3E1039F6;
	fma.rn.f32 	%f322, %f321, %f320, 0fBDF8CDCC;
	fma.rn.f32 	%f323, %f322, %f320, 0f3E0F2955;
	fma.rn.f32 	%f324, %f323, %f320, 0fBE2AD8B9;
	fma.rn.f32 	%f325, %f324, %f320, 0f3E4CED0B;
	fma.rn.f32 	%f326, %f325, %f320, 0fBE7FFF22;
	fma.rn.f32 	%f327, %f326, %f320, 0f3EAAAA78;
	fma.rn.f32 	%f328, %f327, %f320, 0fBF000000;
	mul.f32 	%f329, %f320, %f328;
	fma.rn.f32 	%f330, %f329, %f320, %f320;
	fma.rn.f32 	%f331, %f319, 0f3F317218, %f330;
	setp.gt.u32 	%p97, %r147, 2139095039;
	fma.rn.f32 	%f332, %f315, 0f7F800000, 0f7F800000;
	selp.f32 	%f333, %f332, %f331, %p97;
	setp.eq.f32 	%p98, %f315, 0f00000000;
	mul.f32 	%f334, %f333, 0f3EDE5BD9;
	selp.f32 	%f335, 0fFF800000, %f334, %p98;
	sub.f32 	%f336, %f335, %f1;
	div.rn.f32 	%f337, %f336, %f14;
	cvt.rmi.f32.f32 	%f338, %f337;
	add.f32 	%f339, %f338, 0f3F800000;
	cvt.rzi.s32.f32 	%r273, %f339;
$L__BB0_131:
	setp.lt.f32 	%p102, %f86, %f12;
	mov.b32 	%r274, 0;
	@%p102 bra 	$L__BB0_139;
	setp.ge.f32 	%p103, %f86, %f13;
	mov.u32 	%r274, %r8;
	@%p103 bra 	$L__BB0_139;
	mov.b32 	%r274, -1;
	setp.eq.s32 	%p104, %r84, 2;
	@%p104 bra 	$L__BB0_138;
	setp.eq.s32 	%p105, %r84, 1;
	@%p105 bra 	$L__BB0_137;
	setp.ne.s32 	%p106, %r84, 0;
	@%p106 bra 	$L__BB0_139;
	sub.f32 	%f420, %f86, %f12;
	div.rn.f32 	%f421, %f420, %f14;
	cvt.rmi.f32.f32 	%f422, %f421;
	add.f32 	%f423, %f422, 0f3F800000;
	cvt.rzi.s32.f32 	%r274, %f423;
	bra.uni 	$L__BB0_139;
$L__BB0_137:
	setp.lt.f32 	%p110, %f86, 0f00800000;
	mul.f32 	%f395, %f86, 0f4B000000;
	selp.f32 	%f396, %f395, %f86, %p110;
	selp.f32 	%f397, 0fC1B80000, 0f00000000, %p110;
	mov.b32 	%r161, %f396;
	add.s32 	%r162, %r161, -1059760811;
	and.b32  	%r163, %r162, -8388608;
	sub.s32 	%r164, %r161, %r163;
	mov.b32 	%f398, %r164;
	cvt.rn.f32.s32 	%f399, %r163;
	fma.rn.f32 	%f400, %f399, 0f34000000, %f397;
	add.f32 	%f401, %f398, 0fBF800000;
	fma.rn.f32 	%f402, %f401, 0fBE055027, 0f3E1039F6;
	fma.rn.f32 	%f403, %f402, %f401, 0fBDF8CDCC;
	fma.rn.f32 	%f404, %f403, %f401, 0f3E0F2955;
	fma.rn.f32 	%f405, %f404, %f401, 0fBE2AD8B9;
	fma.rn.f32 	%f406, %f405, %f401, 0f3E4CED0B;
	fma.rn.f32 	%f407, %f406, %f401, 0fBE7FFF22;
	fma.rn.f32 	%f408, %f407, %f401, 0f3EAAAA78;
	fma.rn.f32 	%f409, %f408, %f401, 0fBF000000;
	mul.f32 	%f410, %f401, %f409;
	fma.rn.f32 	%f411, %f410, %f401, %f401;
	fma.rn.f32 	%f412, %f400, 0f3F317218, %f411;
	setp.gt.u32 	%p111, %r161, 2139095039;
	fma.rn.f32 	%f413, %f396, 0f7F800000, 0f7F800000;
	selp.f32 	%f414, %f413, %f412, %p111;
	setp.eq.f32 	%p112, %f396, 0f00000000;
	selp.f32 	%f415, 0fFF800000, %f414, %p112;
	sub.f32 	%f416, %f415, %f2;
	div.rn.f32 	%f417, %f416, %f14;
	cvt.rmi.f32.f32 	%f418, %f417;
	add.f32 	%f419, %f418, 0f3F800000;
	cvt.rzi.s32.f32 	%r274, %f419;
	bra.uni 	$L__BB0_139;
$L__BB0_138:
	setp.lt.f32 	%p107, %f86, 0f00800000;
	mul.f32 	%f369, %f86, 0f4B000000;
	selp.f32 	%f370, %f369, %f86, %p107;
	selp.f32 	%f371, 0fC1B80000, 0f00000000, %p107;
	mov.b32 	%r157, %f370;
	add.s32 	%r158, %r157, -1059760811;
	and.b32  	%r159, %r158, -8388608;
	sub.s32 	%r160, %r157, %r159;
	mov.b32 	%f372, %r160;
	cvt.rn.f32.s32 	%f373, %r159;
	fma.rn.f32 	%f374, %f373, 0f34000000, %f371;
	add.f32 	%f375, %f372, 0fBF800000;
	fma.rn.f32 	%f376, %f375, 0fBE055027, 0f3E1039F6;
	fma.rn.f32 	%f377, %f376, %f375, 0fBDF8CDCC;
	fma.rn.f32 	%f378, %f377, %f375, 0f3E0F2955;
	fma.rn.f32 	%f379, %f378, %f375, 0fBE2AD8B9;
	fma.rn.f32 	%f380, %f379, %f375, 0f3E4CED0B;
	fma.rn.f32 	%f381, %f380, %f375, 0fBE7FFF22;
	fma.rn.f32 	%f382, %f381, %f375, 0f3EAAAA78;
	fma.rn.f32 	%f383, %f382, %f375, 0fBF000000;
	mul.f32 	%f384, %f375, %f383;
	fma.rn.f32 	%f385, %f384, %f375, %f375;
	fma.rn.f32 	%f386, %f374, 0f3F317218, %f385;
	setp.gt.u32 	%p108, %r157, 2139095039;
	fma.rn.f32 	%f387, %f370, 0f7F800000, 0f7F800000;
	selp.f32 	%f388, %f387, %f386, %p108;
	setp.eq.f32 	%p109, %f370, 0f00000000;
	mul.f32 	%f389, %f388, 0f3EDE5BD9;
	selp.f32 	%f390, 0fFF800000, %f389, %p109;
	sub.f32 	%f391, %f390, %f1;
	div.rn.f32 	%f392, %f391, %f14;
	cvt.rmi.f32.f32 	%f393, %f392;
	add.f32 	%f394, %f393, 0f3F800000;
	cvt.rzi.s32.f32 	%r274, %f394;
$L__BB0_139:
	mov.u32 	%r275, %r16;
	@%p1 bra 	$L__BB0_145;
	mov.b32 	%r165, -1;
	setp.eq.s32 	%p113, %r84, 2;
	@%p113 bra 	$L__BB0_144;
	setp.eq.s32 	%p114, %r84, 1;
	mov.u32 	%r275, %r14;
	@%p114 bra 	$L__BB0_145;
	setp.ne.s32 	%p115, %r84, 0;
	mov.u32 	%r275, %r165;
	@%p115 bra 	$L__BB0_145;
	mov.u32 	%r275, %r15;
	bra.uni 	$L__BB0_145;
$L__BB0_144:
	mov.u32 	%r275, %r13;
$L__BB0_145:
	mad.lo.s32 	%r229, %r275, %r6, %r274;
	mad.lo.s32 	%r230, %r229, %r6, %r273;
	shl.b32 	%r231, %r230, 2;
	mov.u32 	%r232, _ZZ8distancePfS_S_S_S_S_S_S_S_iiiiiiPiffififE11shared_hist;
	add.s32 	%r233, %r232, %r231;
	atom.shared.add.u32 	%r234, [%r233], 1;
	add.s32 	%r260, %r260, 1;
	add.s32 	%r259, %r259, 1;
	setp.ne.s32 	%p191, %r259, 0;
	@%p191 bra 	$L__BB0_8;
$L__BB0_146:
	add.s32 	%r258, %r258, 1;
	setp.lt.s32 	%p192, %r258, %r9;
	@%p192 bra 	$L__BB0_6;
$L__BB0_147:
	setp.ne.s32 	%p193, %r2, 0;
	bar.sync 	0;
	@%p193 bra 	$L__BB0_150;
	ld.param.u64 	%rd35, [_Z8distancePfS_S_S_S_S_S_S_S_iiiiiiPiffifif_param_15];
	shl.b32 	%r237, %r1, 12;
	mul.wide.u32 	%rd29, %r237, 4;
	cvta.to.global.u64 	%rd30, %rd35;
	add.s64 	%rd31, %rd29, %rd30;
	add.s64 	%rd36, %rd31, 32;
	mov.u32 	%r238, _ZZ8distancePfS_S_S_S_S_S_S_S_iiiiiiPiffififE11shared_hist;
	add.s32 	%r276, %r238, 32;
	mov.b32 	%r277, 0;
$L__BB0_149:
	ld.shared.u32 	%r239, [%r276+-32];
	st.global.u32 	[%rd36+-32], %r239;
	ld.shared.u32 	%r240, [%r276+-28];
	st.global.u32 	[%rd36+-28], %r240;
	ld.shared.u32 	%r241, [%r276+-24];
	st.global.u32 	[%rd36+-24], %r241;
	ld.shared.u32 	%r242, [%r276+-20];
	st.global.u32 	[%rd36+-20], %r242;
	ld.shared.u32 	%r243, [%r276+-16];
	st.global.u32 	[%rd36+-16], %r243;
	ld.shared.u32 	%r244, [%r276+-12];
	st.global.u32 	[%rd36+-12], %r244;
	ld.shared.u32 	%r245, [%r276+-8];
	st.global.u32 	[%rd36+-8], %r245;
	ld.shared.u32 	%r246, [%r276+-4];
	st.global.u32 	[%rd36+-4], %r246;
	ld.shared.u32 	%r247, [%r276];
	st.global.u32 	[%rd36], %r247;
	ld.shared.u32 	%r248, [%r276+4];
	st.global.u32 	[%rd36+4], %r248;
	ld.shared.u32 	%r249, [%r276+8];
	st.global.u32 	[%rd36+8], %r249;
	ld.shared.u32 	%r250, [%r276+12];
	st.global.u32 	[%rd36+12], %r250;
	ld.shared.u32 	%r251, [%r276+16];
	st.global.u32 	[%rd36+16], %r251;
	ld.shared.u32 	%r252, [%r276+20];
	st.global.u32 	[%rd36+20], %r252;
	ld.shared.u32 	%r253, [%r276+24];
	st.global.u32 	[%rd36+24], %r253;
	ld.shared.u32 	%r254, [%r276+28];
	st.global.u32 	[%rd36+28], %r254;
	add.s32 	%r277, %r277, 16;
	add.s32 	%r276, %r276, 64;
	add.s64 	%rd36, %rd36, 64;
	setp.ne.s32 	%p194, %r277, 4096;
	@%p194 bra 	$L__BB0_149;
$L__BB0_150:
	ret;

}


// ===== COMPILED SASS (sm_100) =====

	.target	sm_100

	.elftype	@"ET_EXEC"


//--------------------- .note.nv.tkinfo           --------------------------
	.section	.note.nv.tkinfo,"",@"SHT_NOTE"
	.sectionflags	@"SHF_NOTE_NV_TKINFO"
	.tkinfo
        /*0018*/ 	.word	0x00000002
        /*0030*/ 	.string	""
        /*0030*/ 	.string	"ptxas"
        /*0030*/ 	.string	"Cuda compilation tools, release 13.0, V13.0.88"
        /*0030*/ 	.string	"Build cuda_13.0.r13.0/compiler.36424714_0"
        /*0030*/ 	.string	"-arch sm_100 -m 64 "



//--------------------- .note.nv.cuinfo           --------------------------
	.section	.note.nv.cuinfo,"",@"SHT_NOTE"
	.sectionflags	@"SHF_NOTE_NV_CUINFO"
        /*0018*/ 	.short	0x0002
        /*001a*/ 	.short	0x0064
        /*001c*/ 	.short	0x0082
	.zero		2


//--------------------- .nv.info                  --------------------------
	.section	.nv.info,"",@"SHT_CUDA_INFO"
	.align	4


	//----- nvinfo : EIATTR_REGCOUNT
	.align		4
        /*0000*/ 	.byte	0x04, 0x2f
        /*0002*/ 	.short	(.L_1 - .L_0)
	.align		4
.L_0:
        /*0004*/ 	.word	index@(_Z8distancePfS_S_S_S_S_S_S_S_iiiiiiPiffifif)
        /*0008*/ 	.word	0x0000002e


	//----- nvinfo : EIATTR_FRAME_SIZE
	.align		4
.L_1:
        /*000c*/ 	.byte	0x04, 0x11
        /*000e*/ 	.short	(.L_3 - .L_2)
	.align		4
.L_2:
        /*0010*/ 	.word	index@($__internal_1_$__cuda_sm3x_div_rn_noftz_f32_slowpath)
        /*0014*/ 	.word	0x00000000


	//----- nvinfo : EIATTR_FRAME_SIZE
	.align		4
.L_3:
        /*0018*/ 	.byte	0x04, 0x11
        /*001a*/ 	.short	(.L_5 - .L_4)
	.align		4
.L_4:
        /*001c*/ 	.word	index@($__internal_0_$__cuda_sm20_sqrt_rn_f32_slowpath)
        /*0020*/ 	.word	0x00000000


	//----- nvinfo : EIATTR_FRAME_SIZE
	.align		4
.L_5:
        /*0024*/ 	.byte	0x04, 0x11
        /*0026*/ 	.short	(.L_7 - .L_6)
	.align		4
.L_6:
        /*0028*/ 	.word	index@(_Z8distancePfS_S_S_S_S_S_S_S_iiiiiiPiffifif)
        /*002c*/ 	.word	0x00000000


	//----- nvinfo : EIATTR_MIN_STACK_SIZE
	.align		4
.L_7:
        /*0030*/ 	.byte	0x04, 0x12
        /*0032*/ 	.short	(.L_9 - .L_8)
	.align		4
.L_8:
        /*0034*/ 	.word	index@(_Z8distancePfS_S_S_S_S_S_S_S_iiiiiiPiffifif)
        /*0038*/ 	.word	0x00000000
.L_9:


//--------------------- .nv.compat                --------------------------
	.section	.nv.compat,"",@"SHT_CUDA_COMPAT_INFO"
	.align	4
        /*0000*/ 	.byte	0x02, 0x09, 0x00, 0x00, 0x02, 0x02, 0x01, 0x00, 0x02, 0x05, 0x05, 0x00, 0x03, 0x07, 0x01, 0x01
        /*0010*/ 	.byte	0x02, 0x03, 0x00, 0x00, 0x02, 0x06, 0x01, 0x00, 0x04, 0x0b, 0x08, 0x00, 0x01, 0x00, 0x00, 0x00
        /*0020*/ 	.byte	0x00, 0x00, 0x00, 0x00


//--------------------- .nv.info._Z8distancePfS_S_S_S_S_S_S_S_iiiiiiPiffifif --------------------------
	.section	.nv.info._Z8distancePfS_S_S_S_S_S_S_S_iiiiiiPiffifif,"",@"SHT_CUDA_INFO"
	.sectionflags	@""
	.align	4


	//----- nvinfo : EIATTR_CUDA_API_VERSION
	.align		4
        /*0000*/ 	.byte	0x04, 0x37
        /*0002*/ 	.short	(.L_11 - .L_10)
.L_10:
        /*0004*/ 	.word	0x00000082


	//----- nvinfo : EIATTR_KPARAM_INFO
	.align		4
.L_11:
        /*0008*/ 	.byte	0x04, 0x17
        /*000a*/ 	.short	(.L_13 - .L_12)
.L_12:
        /*000c*/ 	.word	0x00000000
        /*0010*/ 	.short	0x0015
        /*0012*/ 	.short	0x007c
        /*0014*/ 	.byte	0x00, 0xf0, 0x11, 0x00


	//----- nvinfo : EIATTR_KPARAM_INFO
	.align		4
.L_13:
        /*0018*/ 	.byte	0x04, 0x17
        /*001a*/ 	.short	(.L_15 - .L_14)
.L_14:
        /*001c*/ 	.word	0x00000000
        /*0020*/ 	.short	0x0014
        /*0022*/ 	.short	0x0078
        /*0024*/ 	.byte	0x00, 0xf0, 0x11, 0x00


	//----- nvinfo : EIATTR_KPARAM_INFO
	.align		4
.L_15:
        /*0028*/ 	.byte	0x04, 0x17
        /*002a*/ 	.short	(.L_17 - .L_16)
.L_16:
        /*002c*/ 	.word	0x00000000
        /*0030*/ 	.short	0x0013
        /*0032*/ 	.short	0x0074
        /*0034*/ 	.byte	0x00, 0xf0, 0x11, 0x00


	//----- nvinfo : EIATTR_KPARAM_INFO
	.align		4
.L_17:
        /*0038*/ 	.byte	0x04, 0x17
        /*003a*/ 	.short	(.L_19 - .L_18)
.L_18:
        /*003c*/ 	.word	0x00000000
        /*0040*/ 	.short	0x0012
        /*0042*/ 	.short	0x0070
        /*0044*/ 	.byte	0x00, 0xf0, 0x11, 0x00


	//----- nvinfo : EIATTR_KPARAM_INFO
	.align		4
.L_19:
        /*0048*/ 	.byte	0x04, 0x17
        /*004a*/ 	.short	(.L_21 - .L_20)
.L_20:
        /*004c*/ 	.word	0x00000000
        /*0050*/ 	.short	0x0011
        /*0052*/ 	.short	0x006c
        /*0054*/ 	.byte	0x00, 0xf0, 0x11, 0x00


	//----- nvinfo : EIATTR_KPARAM_INFO
	.align		4
.L_21:
        /*0058*/ 	.byte	0x04, 0x17
        /*005a*/ 	.short	(.L_23 - .L_22)
.L_22:
        /*005c*/ 	.word	0x00000000
        /*0060*/ 	.short	0x0010
        /*0062*/ 	.short	0x0068
        /*0064*/ 	.byte	0x00, 0xf0, 0x11, 0x00


	//----- nvinfo : EIATTR_KPARAM_INFO
	.align		4
.L_23:
        /*0068*/ 	.byte	0x04, 0x17
        /*006a*/ 	.short	(.L_25 - .L_24)
.L_24:
        /*006c*/ 	.word	0x00000000
        /*0070*/ 	.short	0x000f
        /*0072*/ 	.short	0x0060
        /*0074*/ 	.byte	0x00, 0xf5, 0x21, 0x00


	//----- nvinfo : EIATTR_KPARAM_INFO
	.align		4
.L_25:
        /*0078*/ 	.byte	0x04, 0x17
        /*007a*/ 	.short	(.L_27 - .L_26)
.L_26:
        /*007c*/ 	.word	0x00000000
        /*0080*/ 	.short	0x000e
        /*0082*/ 	.short	0x005c
        /*0084*/ 	.byte	0x00, 0xf0, 0x11, 0x00


	//----- nvinfo : EIATTR_KPARAM_INFO
	.align		4
.L_27:
        /*0088*/ 	.byte	0x04, 0x17
        /*008a*/ 	.short	(.L_29 - .L_28)
.L_28:
        /*008c*/ 	.word	0x00000000
        /*0090*/ 	.short	0x000d
        /*0092*/ 	.short	0x0058
        /*0094*/ 	.byte	0x00, 0xf0, 0x11, 0x00


	//----- nvinfo : EIATTR_KPARAM_INFO
	.align		4
.L_29:
        /*0098*/ 	.byte	0x04, 0x17
        /*009a*/ 	.short	(.L_31 - .L_30)
.L_30:
        /*009c*/ 	.word	0x00000000
        /*00a0*/ 	.short	0x000c
        /*00a2*/ 	.short	0x0054
        /*00a4*/ 	.byte	0x00, 0xf0, 0x11, 0x00


	//----- nvinfo : EIATTR_KPARAM_INFO
	.align		4
.L_31:
        /*00a8*/ 	.byte	0x04, 0x17
        /*00aa*/ 	.short	(.L_33 - .L_32)
.L_32:
        /*00ac*/ 	.word	0x00000000
        /*00b0*/ 	.short	0x000b
        /*00b2*/ 	.short	0x0050
        /*00b4*/ 	.byte	0x00, 0xf0, 0x11, 0x00


	//----- nvinfo : EIATTR_KPARAM_INFO
	.align		4
.L_33:
        /*00b8*/ 	.byte	0x04, 0x17
        /*00ba*/ 	.short	(.L_35 - .L_34)
.L_34:
        /*00bc*/ 	.word	0x00000000
        /*00c0*/ 	.short	0x000a
        /*00c2*/ 	.short	0x004c
        /*00c4*/ 	.byte	0x00, 0xf0, 0x11, 0x00


	//----- nvinfo : EIATTR_KPARAM_INFO
	.align		4
.L_35:
        /*00c8*/ 	.byte	0x04, 0x17
        /*00ca*/ 	.short	(.L_37 - .L_36)
.L_36:
        /*00cc*/ 	.word	0x00000000
        /*00d0*/ 	.short	0x0009
        /*00d2*/ 	.short	0x0048
        /*00d4*/ 	.byte	0x00, 0xf0, 0x11, 0x00


	//----- nvinfo : EIATTR_KPARAM_INFO
	.align		4
.L_37:
        /*00d8*/ 	.byte	0x04, 0x17
        /*00da*/ 	.short	(.L_39 - .L_38)
.L_38:
        /*00dc*/ 	.word	0x00000000
        /*00e0*/ 	.short	0x0008
        /*00e2*/ 	.short	0x0040
        /*00e4*/ 	.byte	0x00, 0xf5, 0x21, 0x00


	//----- nvinfo : EIATTR_KPARAM_INFO
	.align		4
.L_39:
        /*00e8*/ 	.byte	0x04, 0x17
        /*00ea*/ 	.short	(.L_41 - .L_40)
.L_40:
        /*00ec*/ 	.word	0x00000000
        /*00f0*/ 	.short	0x0007
        /*00f2*/ 	.short	0x0038
        /*00f4*/ 	.byte	0x00, 0xf5, 0x21, 0x00


	//----- nvinfo : EIATTR_KPARAM_INFO
	.align		4
.L_41:
        /*00f8*/ 	.byte	0x04, 0x17
        /*00fa*/ 	.short	(.L_43 - .L_42)
.L_42:
        /*00fc*/ 	.word	0x00000000
        /*0100*/ 	.short	0x0006
        /*0102*/ 	.short	0x0030
        /*0104*/ 	.byte	0x00, 0xf5, 0x21, 0x00


	//----- nvinfo : EIATTR_KPARAM_INFO
	.align		4
.L_43:
        /*0108*/ 	.byte	0x04, 0x17
        /*010a*/ 	.short	(.L_45 - .L_44)
.L_44:
        /*010c*/ 	.word	0x00000000
        /*0110*/ 	.short	0x0005
        /*0112*/ 	.short	0x0028
        /*0114*/ 	.byte	0x00, 0xf5, 0x21, 0x00


	//----- nvinfo : EIATTR_KPARAM_INFO
	.align		4
.L_45:
        /*0118*/ 	.byte	0x04, 0x17
        /*011a*/ 	.short	(.L_47 - .L_46)
.L_46:
        /*011c*/ 	.word	0x00000000
        /*0120*/ 	.short	0x0004
        /*0122*/ 	.short	0x0020
        /*0124*/ 	.byte	0x00, 0xf5, 0x21, 0x00


	//----- nvinfo : EIATTR_KPARAM_INFO
	.align		4
.L_47:
        /*0128*/ 	.byte	0x04, 0x17
        /*012a*/ 	.short	(.L_49 - .L_48)
.L_48:
        /*012c*/ 	.word	0x00000000
        /*0130*/ 	.short	0x0003
        /*0132*/ 	.short	0x0018
        /*0134*/ 	.byte	0x00, 0xf5, 0x21, 0x00


	//----- nvinfo : EIATTR_KPARAM_INFO
	.align		4
.L_49:
        /*0138*/ 	.byte	0x04, 0x17
        /*013a*/ 	.short	(.L_51 - .L_50)
.L_50:
        /*013c*/ 	.word	0x00000000
        /*0140*/ 	.short	0x0002
        /*0142*/ 	.short	0x0010
        /*0144*/ 	.byte	0x00, 0xf5, 0x21, 0x00


	//----- nvinfo : EIATTR_KPARAM_INFO
	.align		4
.L_51:
        /*0148*/ 	.byte	0x04, 0x17
        /*014a*/ 	.short	(.L_53 - .L_52)
.L_52:
        /*014c*/ 	.word	0x00000000
        /*0150*/ 	.short	0x0001
        /*0152*/ 	.short	0x0008
        /*0154*/ 	.byte	0x00, 0xf5, 0x21, 0x00


	//----- nvinfo : EIATTR_KPARAM_INFO
	.align		4
.L_53:
        /*0158*/ 	.byte	0x04, 0x17
        /*015a*/ 	.short	(.L_55 - .L_54)
.L_54:
        /*015c*/ 	.word	0x00000000
        /*0160*/ 	.short	0x0000
        /*0162*/ 	.short	0x0000
        /*0164*/ 	.byte	0x00, 0xf5, 0x21, 0x00


	//----- nvinfo : EIATTR_SPARSE_MMA_MASK
	.align		4
.L_55:
        /*0168*/ 	.byte	0x03, 0x50
        /*016a*/ 	.short	0x0000


	//----- nvinfo : EIATTR_MAXREG_COUNT
	.align		4
        /*016c*/ 	.byte	0x03, 0x1b
        /*016e*/ 	.short	0x00ff


	//----- nvinfo : EIATTR_NUM_BARRIERS
	.align		4
        /*0170*/ 	.byte	0x02, 0x4c
        /*0172*/ 	.byte	0x01
	.zero		1


	//----- nvinfo : EIATTR_MERCURY_ISA_VERSION
	.align		4
        /*0174*/ 	.byte	0x03, 0x5f
        /*0176*/ 	.short	0x0101


	//----- nvinfo : EIATTR_VRC_CTA_INIT_COUNT
	.align		4
        /*0178*/ 	.byte	0x02, 0x4a
	.zero		1
	.zero		1


	//----- nvinfo : EIATTR_EXIT_INSTR_OFFSETS
	.align		4
        /*017c*/ 	.byte	0x04, 0x1c
        /*017e*/ 	.short	(.L_57 - .L_56)


	//   ....[0]....
.L_56:
        /*0180*/ 	.word	0x00007c20


	//   ....[1]....
        /*0184*/ 	.word	0x00008270


	//----- nvinfo : EIATTR_CRS_STACK_SIZE
	.align		4
.L_57:
        /*0188*/ 	.byte	0x04, 0x1e
        /*018a*/ 	.short	(.L_59 - .L_58)
.L_58:
        /*018c*/ 	.word	0x00000000


	//----- nvinfo : EIATTR_CBANK_PARAM_SIZE
	.align		4
.L_59:
        /*0190*/ 	.byte	0x03, 0x19
        /*0192*/ 	.short	0x0080


	//----- nvinfo : EIATTR_PARAM_CBANK
	.align		4
        /*0194*/ 	.byte	0x04, 0x0a
        /*0196*/ 	.short	(.L_61 - .L_60)
	.align		4
.L_60:
        /*0198*/ 	.word	index@(.nv.constant0._Z8distancePfS_S_S_S_S_S_S_S_iiiiiiPiffifif)
        /*019c*/ 	.short	0x0380
        /*019e*/ 	.short	0x0080


	//----- nvinfo : EIATTR_SW_WAR
	.align		4
.L_61:
        /*01a0*/ 	.byte	0x04, 0x36
        /*01a2*/ 	.short	(.L_63 - .L_62)
.L_62:
        /*01a4*/ 	.word	0x00000008
.L_63:


//--------------------- .nv.callgraph             --------------------------
	.section	.nv.callgraph,"",@"SHT_CUDA_CALLGRAPH"
	.align	4
	.sectionentsize	8
	.align		4
        /*0000*/ 	.word	0x00000000
	.align		4
        /*0004*/ 	.word	0xffffffff
	.align		4
        /*0008*/ 	.word	0x00000000
	.align		4
        /*000c*/ 	.word	0xfffffffe
	.align		4
        /*0010*/ 	.word	0x00000000
	.align		4
        /*0014*/ 	.word	0xfffffffd
	.align		4
        /*0018*/ 	.word	0x00000000
	.align		4
        /*001c*/ 	.word	0xfffffffc


//--------------------- .text._Z8distancePfS_S_S_S_S_S_S_S_iiiiiiPiffifif --------------------------
	.section	.text._Z8distancePfS_S_S_S_S_S_S_S_iiiiiiPiffifif,"ax",@progbits
	.align	128
        .global         _Z8distancePfS_S_S_S_S_S_S_S_iiiiiiPiffifif
        .type           _Z8distancePfS_S_S_S_S_S_S_S_iiiiiiPiffifif,@function
        .size           _Z8distancePfS_S_S_S_S_S_S_S_iiiiiiPiffifif,(.L_x_170 - _Z8distancePfS_S_S_S_S_S_S_S_iiiiiiPiffifif)
        .other          _Z8distancePfS_S_S_S_S_S_S_S_iiiiiiPiffifif,@"STO_CUDA_ENTRY STV_DEFAULT"
_Z8distancePfS_S_S_S_S_S_S_S_iiiiiiPiffifif:
.text._Z8distancePfS_S_S_S_S_S_S_S_iiiiiiPiffifif:
[----:B------:R-:W-:Y:S01]  /*0000*/  LDC R1, c[0x0][0x37c] ;  /* 0x0000df00ff017b82 */ /* 0x000fe20000000800 */
[----:B------:R-:W0:Y:S07]  /*0010*/  S2R R26, SR_TID.X ;  /* 0x00000000001a7919 */ /* 0x000e2e0000002100 */
[----:B------:R-:W1:Y:S01]  /*0020*/  S2UR UR6, SR_CTAID.X ;  /* 0x00000000000679c3 */ /* 0x000e620000002500 */
[----:B------:R-:W2:Y:S01]  /*0030*/  LDCU UR4, c[0x0][0x3c8] ;  /* 0x00007900ff0477ac */ /* 0x000ea20008000800 */
[----:B------:R-:W-:Y:S01]  /*0040*/  BSSY.RECONVERGENT B0, `(.L_x_0) ;  /* 0x0000022000007945 */ /* 0x000fe20003800200 */
[----:B------:R-:W3:Y:S05]  /*0050*/  LDCU UR5, c[0x0][0x3cc] ;  /* 0x00007980ff0577ac */ /* 0x000eea0008000800 */
[----:B------:R-:W1:Y:S08]  /*0060*/  LDC R3, c[0x0][0x360] ;  /* 0x0000d800ff037b82 */ /* 0x000e700000000800 */
[----:B------:R-:W4:Y:S01]  /*0070*/  LDC R24, c[0x0][0x3cc] ;  /* 0x0000f300ff187b82 */ /* 0x000f220000000800 */
[----:B---3--:R-:W-:-:S07]  /*0080*/  MOV R25, UR5 ;  /* 0x0000000500197c02 */ /* 0x008fce0008000f00 */
[----:B------:R-:W3:Y:S01]  /*0090*/  LDC R15, c[0x0][0x3d8] ;  /* 0x0000f600ff0f7b82 */ /* 0x000ee20000000800 */
[----:B0-----:R-:W-:Y:S01]  /*00a0*/  ISETP.NE.AND P0, PT, R26, RZ, PT ;  /* 0x000000ff1a00720c */ /* 0x001fe20003f05270 */
[----:B-1----:R-:W-:-:S05]  /*00b0*/  IMAD R0, R3, UR6, R26 ;  /* 0x0000000603007c24 */ /* 0x002fca000f8e021a */
[----:B--2---:R-:W-:-:S07]  /*00c0*/  IADD3 R3, PT, PT, R0, UR4, RZ ;  /* 0x0000000400037c10 */ /* 0x004fce000fffe0ff */
[----:B------:R-:W-:Y:S05]  /*00d0*/  @P0 BRA `(.L_x_1) ;  /* 0x0000000000600947 */ /* 0x000fea0003800000 */
[----:B------:R-:W0:Y:S01]  /*00e0*/  S2UR UR5, SR_CgaCtaId ;  /* 0x00000000000579c3 */ /* 0x000e220000008800 */
[----:B------:R-:W-:Y:S02]  /*00f0*/  UMOV UR4, 0x400 ;  /* 0x0000040000047882 */ /* 0x000fe40000000000 */
[----:B0-----:R-:W-:-:S03]  /*0100*/  ULEA UR5, UR5, UR4, 0x18 ;  /* 0x0000000405057291 */ /* 0x001fc6000f8ec0ff */
[----:B------:R-:W-:-:S09]  /*0110*/  UMOV UR4, URZ ;  /* 0x000000ff00047c82 */ /* 0x000fd20008000000 */
.L_x_2:
[----:B------:R-:W-:Y:S02]  /*0120*/  ULEA UR7, UR4, UR5, 0x2 ;  /* 0x0000000504077291 */ /* 0x000fe4000f8e10ff */
[----:B------:R-:W-:-:S04]  /*0130*/  UIADD3 UR4, UPT, UPT, UR4, 0x40, URZ ;  /* 0x0000004004047890 */ /* 0x000fc8000fffe0ff */
[----:B------:R-:W-:-:S03]  /*0140*/  UISETP.NE.AND UP0, UPT, UR4, 0x1000, UPT ;  /* 0x000010000400788c */ /* 0x000fc6000bf05270 */
[----:B------:R-:W-:Y:S04]  /*0150*/  STS.128 [UR7], RZ ;  /* 0x000000ffff007988 */ /* 0x000fe80008000c07 */
[----:B------:R-:W-:Y:S04]  /*0160*/  STS.128 [UR7+0x10], RZ ;  /* 0x000010ffff007988 */ /* 0x000fe80008000c07 */
        /* <DEDUP_REMOVED lines=13> */
[----:B------:R-:W-:Y:S01]  /*0240*/  STS.128 [UR7+0xf0], RZ ;  /* 0x0000f0ffff007988 */ /* 0x000fe20008000c07 */
[----:B------:R-:W-:Y:S05]  /*0250*/  BRA.U UP0, `(.L_x_2) ;  /* 0xfffffffd00b07547 */ /* 0x000fea000b83ffff */
.L_x_1:
[----:B------:R-:W-:Y:S05]  /*0260*/  BSYNC.RECONVERGENT B0 ;  /* 0x0000000000007941 */ /* 0x000fea0003800200 */
.L_x_0:
[----:B------:R-:W0:Y:S01]  /*0270*/  LDCU UR4, c[0x0][0x3d4] ;  /* 0x00007a80ff0477ac */ /* 0x000e220008000800 */
[----:B------:R-:W-:Y:S01]  /*0280*/  BAR.SYNC.DEFER_BLOCKING 0x0 ;  /* 0x0000000000007b1d */ /* 0x000fe20000010000 */
[----:B---34-:R-:W-:-:S05]  /*0290*/  ISETP.GE.AND P0, PT, R24, R15, PT ;  /* 0x0000000f1800720c */ /* 0x018fca0003f06270 */
[----:B------:R-:W1:Y:S01]  /*02a0*/  LDCU.64 UR8, c[0x0][0x358] ;  /* 0x00006b00ff0877ac */ /* 0x000e620008000a00 */
[----:B0-----:R-:W-:-:S13]  /*02b0*/  ISETP.GE.OR P0, PT, R3, UR4, P0 ;  /* 0x0000000403007c0c */ /* 0x001fda0008706670 */
[----:B-1----:R-:W-:Y:S05]  /*02c0*/  @P0 BRA `(.L_x_3) ;  /* 0x0000007800480947 */ /* 0x002fea0003800000 */
[----:B------:R-:W0:Y:S01]  /*02d0*/  LDC R17, c[0x0][0x3e8] ;  /* 0x0000fa00ff117b82 */ /* 0x000e220000000800 */
[----:B------:R-:W-:Y:S01]  /*02e0*/  HFMA2 R5, -RZ, RZ, 1.5048828125, 33.21875 ;  /* 0x3e055027ff057431 */ /* 0x000fe200000001ff */
[----:B------:R-:W1:Y:S01]  /*02f0*/  LDCU UR4, c[0x0][0x3d0] ;  /* 0x00007a00ff0477ac */ /* 0x000e620008000800 */
[----:B------:R-:W-:-:S05]  /*0300*/  VIADDMNMX R24, R24, 0x200, R15, PT ;  /* 0x0000020018187846 */ /* 0x000fca000380010f */
[----:B------:R-:W2:Y:S08]  /*0310*/  LDC R22, c[0x0][0x3f0] ;  /* 0x0000fc00ff167b82 */ /* 0x000eb00000000800 */
[----:B------:R-:W3:Y:S01]  /*0320*/  LDC.64 R8, c[0x0][0x398] ;  /* 0x0000e600ff087b82 */ /* 0x000ee20000000a00 */
[----:B-1----:R-:W-:Y:S01]  /*0330*/  UIADD3 UR4, UPT, UPT, UR4, 0x200, URZ ;  /* 0x0000020004047890 */ /* 0x002fe2000fffe0ff */
[----:B0-----:R-:W-:-:S06]  /*0340*/  FSETP.GEU.AND P0, PT, R17, 1.175494350822287508e-38, PT ;  /* 0x008000001100780b */ /* 0x001fcc0003f0e000 */
[----:B------:R-:W0:Y:S01]  /*0350*/  LDC.64 R6, c[0x0][0x3a0] ;  /* 0x0000e800ff067b82 */ /* 0x000e220000000a00 */
[----:B------:R-:W-:Y:S02]  /*0360*/  MOV R34, UR4 ;  /* 0x0000000400227c02 */ /* 0x000fe40008000f00 */
[C---:B--2---:R-:W-:Y:S02]  /*0370*/  IADD3 R23, PT, PT, R22.reuse, 0x2, RZ ;  /* 0x0000000216177810 */ /* 0x044fe40007ffe0ff */
[----:B------:R-:W-:Y:S02]  /*0380*/  IADD3 R22, PT, PT, R22, 0x1, RZ ;  /* 0x0000000116167810 */ /* 0x000fe40007ffe0ff */
[----:B------:R-:W-:Y:S01]  /*0390*/  @!P0 FMUL R17, R17, 8388608 ;  /* 0x4b00000011118820 */ /* 0x000fe20000400000 */
[----:B---3--:R-:W-:-:S04]  /*03a0*/  IMAD.WIDE R8, R3, 0x4, R8 ;  /* 0x0000000403087825 */ /* 0x008fc800078e0208 */
[C---:B------:R-:W-:Y:S02]  /*03b0*/  IADD3 R0, PT, PT, R17.reuse, -0x3f2aaaab, RZ ;  /* 0xc0d5555511007810 */ /* 0x040fe40007ffe0ff */
[----:B------:R-:W-:Y:S02]  /*03c0*/  FSETP.NEU.AND P1, PT, R17, RZ, PT ;  /* 0x000000ff1100720b */ /* 0x000fe40003f2d000 */
[----:B------:R-:W-:Y:S01]  /*03d0*/  LOP3.LUT R2, R0, 0xff800000, RZ, 0xc0, !PT ;  /* 0xff80000000027812 */ /* 0x000fe200078ec0ff */
[----:B0-----:R-:W-:-:S03]  /*03e0*/  IMAD.WIDE R6, R3, 0x4, R6 ;  /* 0x0000000403067825 */ /* 0x001fc600078e0206 */
[----:B------:R-:W-:-:S05]  /*03f0*/  IADD3 R0, PT, PT, R17, -R2, RZ ;  /* 0x8000000211007210 */ /* 0x000fca0007ffe0ff */
[----:B------:R-:W-:Y:S01]  /*0400*/  FADD R10, R0, -1 ;  /* 0xbf800000000a7421 */ /* 0x000fe20000000000 */
[----:B------:R-:W-:Y:S02]  /*0410*/  FSEL R0, RZ, -23, P0 ;  /* 0xc1b80000ff007808 */ /* 0x000fe40000000000 */
[----:B------:R-:W-:Y:S01]  /*0420*/  ISETP.GT.U32.AND P0, PT, R17, 0x7f7fffff, PT ;  /* 0x7f7fffff1100780c */ /* 0x000fe20003f04070 */
[----:B------:R-:W-:-:S04]  /*0430*/  FFMA R5, R10, -R5, 0.14084610342979431152 ;  /* 0x3e1039f60a057423 */ /* 0x000fc80000000805 */
[----:B------:R-:W-:-:S04]  /*0440*/  FFMA R5, R10, R5, -0.12148627638816833496 ;  /* 0xbdf8cdcc0a057423 */ /* 0x000fc80000000005 */
[----:B------:R-:W-:-:S04]  /*0450*/  FFMA R5, R10, R5, 0.13980610668659210205 ;  /* 0x3e0f29550a057423 */ /* 0x000fc80000000005 */
[----:B------:R-:W-:-:S04]  /*0460*/  FFMA R5, R10, R5, -0.16684235632419586182 ;  /* 0xbe2ad8b90a057423 */ /* 0x000fc80000000005 */
[----:B------:R-:W-:-:S04]  /*0470*/  FFMA R5, R10, R5, 0.20012299716472625732 ;  /* 0x3e4ced0b0a057423 */ /* 0x000fc80000000005 */
[C---:B------:R-:W-:Y:S02]  /*0480*/  FFMA R11, R10.reuse, R5, -0.24999669194221496582 ;  /* 0xbe7fff220a0b7423 */ /* 0x040fe40000000005 */
[----:B------:R-:W0:Y:S02]  /*0490*/  LDC.64 R4, c[0x0][0x3a8] ;  /* 0x0000ea00ff047b82 */ /* 0x000e240000000a00 */
[----:B------:R-:W-:-:S04]  /*04a0*/  FFMA R11, R10, R11, 0.33333182334899902344 ;  /* 0x3eaaaa780a0b7423 */ /* 0x000fc8000000000b */
[C---:B------:R-:W-:Y:S01]  /*04b0*/  FFMA R13, R10.reuse, R11, -0.5 ;  /* 0xbf0000000a0d7423 */ /* 0x040fe2000000000b */
[----:B------:R-:W-:Y:S02]  /*04c0*/  I2FP.F32.S32 R11, R2 ;  /* 0x00000002000b7245 */ /* 0x000fe40000201400 */
[----:B------:R-:W-:Y:S01]  /*04d0*/  MOV R2, 0x7f800000 ;  /* 0x7f80000000027802 */ /* 0x000fe20000000f00 */
[C---:B------:R-:W-:Y:S02]  /*04e0*/  FMUL R13, R10.reuse, R13 ;  /* 0x0000000d0a0d7220 */ /* 0x040fe40000400000 */
[----:B------:R-:W-:Y:S02]  /*04f0*/  FFMA R0, R11, 1.1920928955078125e-07, R0 ;  /* 0x340000000b007823 */ /* 0x000fe40000000000 */
[----:B------:R-:W-:-:S04]  /*0500*/  FFMA R13, R10, R13, R10 ;  /* 0x0000000d0a0d7223 */ /* 0x000fc8000000000a */
[----:B------:R-:W-:Y:S01]  /*0510*/  FFMA R0, R0, 0.69314718246459960938, R13 ;  /* 0x3f31721800007823 */ /* 0x000fe2000000000d */
[----:B------:R-:W-:-:S04]  /*0520*/  @P0 FFMA R0, R17, R2, +INF ;  /* 0x7f80000011000423 */ /* 0x000fc80000000002 */
[C---:B------:R-:W-:Y:S01]  /*0530*/  FMUL R20, R0.reuse, 0.43429449200630187988 ;  /* 0x3ede5bd900147820 */ /* 0x040fe20000400000 */
[----:B0-----:R-:W-:Y:S01]  /*0540*/  IMAD.WIDE R4, R3, 0x4, R4 ;  /* 0x0000000403047825 */ /* 0x001fe200078e0204 */
[----:B------:R-:W-:-:S03]  /*0550*/  FSEL R21, R0, -INF , P1 ;  /* 0xff80000000157808 */ /* 0x000fc60000800000 */
[----:B------:R-:W-:-:S07]  /*0560*/  FSEL R20, R20, -INF , P1 ;  /* 0xff80000014147808 */ /* 0x000fce0000800000 */
.L_x_154:
[----:B------:R-:W0:Y:S01]  /*0570*/  LDCU UR4, c[0x0][0x3dc] ;  /* 0x00007b80ff0477ac */ /* 0x000e220008000800 */
[----:B------:R-:W-:Y:S01]  /*0580*/  BSSY B0, `(.L_x_4) ;  /* 0x0000763000007945 */ /* 0x000fe20003800000 */
[----:B-1----:R-:W1:Y:S01]  /*0590*/  LDCU UR5, c[0x0][0x3d0] ;  /* 0x00007a00ff0577ac */ /* 0x002e620008000800 */
[----:B0-----:R-:W-:-:S04]  /*05a0*/  VIMNMX R34, PT, PT, R34, UR4, PT ;  /* 0x0000000422227c48 */ /* 0x001fc8000bfe0100 */
[----:B-1----:R-:W-:-:S13]  /*05b0*/  ISETP.GT.AND P0, PT, R34, UR5, PT ;  /* 0x0000000522007c0c */ /* 0x002fda000bf04270 */
[----:B--2---:R-:W-:Y:S05]  /*05c0*/  @!P0 BRA `(.L_x_5) ;  /* 0x0000007400788947 */ /* 0x004fea0003800000 */
[----:B------:R-:W0:Y:S01]  /*05d0*/  LDC.64 R10, c[0x0][0x3a0] ;  /* 0x0000e800ff0a7b82 */ /* 0x000e220000000a00 */
[----:B------:R-:W2:Y:S04]  /*05e0*/  LDG.E R18, desc[UR8][R6.64] ;  /* 0x0000000806127981 */ /* 0x000ea8000c1e1900 */
[----:B------:R-:W3:Y:S03]  /*05f0*/  LDG.E R16, desc[UR8][R8.64] ;  /* 0x0000000808107981 */ /* 0x000ee6000c1e1900 */
[----:B------:R-:W1:Y:S01]  /*0600*/  LDC.64 R2, c[0x0][0x398] ;  /* 0x0000e600ff027b82 */ /* 0x000e620000000a00 */
[----:B------:R-:W4:Y:S07]  /*0610*/  LDG.E R14, desc[UR8][R4.64] ;  /* 0x00000008040e7981 */ /* 0x000f2e000c1e1900 */
[----:B------:R-:W5:Y:S01]  /*0620*/  LDC.64 R12, c[0x0][0x3a8] ;  /* 0x0000ea00ff0c7b82 */ /* 0x000f620000000a00 */
[----:B0-----:R-:W-:-:S05]  /*0630*/  IMAD.WIDE R10, R25, 0x4, R10 ;  /* 0x00000004190a7825 */ /* 0x001fca00078e020a */
[----:B------:R-:W2:Y:S01]  /*0640*/  LDG.E R19, desc[UR8][R10.64] ;  /* 0x000000080a137981 */ /* 0x000ea2000c1e1900 */
[----:B-1----:R-:W-:-:S05]  /*0650*/  IMAD.WIDE R2, R25, 0x4, R2 ;  /* 0x0000000419027825 */ /* 0x002fca00078e0202 */
[----:B------:R-:W3:Y:S01]  /*0660*/  LDG.E R17, desc[UR8][R2.64] ;  /* 0x0000000802117981 */ /* 0x000ee2000c1e1900 */
[----:B-----5:R-:W-:-:S05]  /*0670*/  IMAD.WIDE R12, R25, 0x4, R12 ;  /* 0x00000004190c7825 */ /* 0x020fca00078e020c */
[----:B------:R-:W4:Y:S01]  /*0680*/  LDG.E R15, desc[UR8][R12.64] ;  /* 0x000000080c0f7981 */ /* 0x000f22000c1e1900 */
[----:B------:R-:W-:Y:S01]  /*0690*/  BSSY.RECONVERGENT B1, `(.L_x_6) ;  /* 0x0000014000017945 */ /* 0x000fe20003800200 */
[----:B--2---:R-:W-:-:S04]  /*06a0*/  FADD R27, R18, -R19 ;  /* 0x80000013121b7221 */ /* 0x004fc80000000000 */
[----:B------:R-:W-:Y:S01]  /*06b0*/  FMUL R29, R27, R27 ;  /* 0x0000001b1b1d7220 */ /* 0x000fe20000400000 */
[----:B---3--:R-:W-:-:S04]  /*06c0*/  FADD R0, R16, -R17 ;  /* 0x8000001110007221 */ /* 0x008fc80000000000 */
[----:B------:R-:W-:Y:S01]  /*06d0*/  FFMA R0, R0, R0, R29 ;  /* 0x0000000000007223 */ /* 0x000fe2000000001d */
[----:B----4-:R-:W-:-:S04]  /*06e0*/  FADD R27, R14, -R15 ;  /* 0x8000000f0e1b7221 */ /* 0x010fc80000000000 */
[----:B------:R-:W-:-:S05]  /*06f0*/  FFMA R10, R27, R27, R0 ;  /* 0x0000001b1b0a7223 */ /* 0x000fca0000000000 */
[----:B------:R-:W-:Y:S01]  /*0700*/  IADD3 R0, PT, PT, R10, -0xd000000, RZ ;  /* 0xf30000000a007810 */ /* 0x000fe20007ffe0ff */
[----:B------:R0:W1:Y:S03]  /*0710*/  MUFU.RSQ R3, R10 ;  /* 0x0000000a00037308 */ /* 0x0000660000001400 */
[----:B------:R-:W-:-:S13]  /*0720*/  ISETP.GT.U32.AND P0, PT, R0, 0x727fffff, PT ;  /* 0x727fffff0000780c */ /* 0x000fda0003f04070 */
[----:B0-----:R-:W-:Y:S05]  /*0730*/  @!P0 BRA `(.L_x_7) ;  /* 0x0000000000148947 */ /* 0x001fea0003800000 */
[----:B------:R-:W-:Y:S02]  /*0740*/  MOV R2, R10 ;  /* 0x0000000a00027202 */ /* 0x000fe40000000f00 */
[----:B------:R-:W-:-:S07]  /*0750*/  MOV R13, 0x770 ;  /* 0x00000770000d7802 */ /* 0x000fce0000000f00 */
[----:B-1----:R-:W-:Y:S05]  /*0760*/  CALL.REL.NOINC `($__internal_0_$__cuda_sm20_sqrt_rn_f32_slowpath) ;  /* 0x0000007800c47944 */ /* 0x002fea0003c00000 */
[----:B------:R-:W-:Y:S01]  /*0770*/  MOV R27, R38 ;  /* 0x00000026001b7202 */ /* 0x000fe20000000f00 */
[----:B------:R-:W-:Y:S06]  /*0780*/  BRA `(.L_x_8) ;  /* 0x0000000000107947 */ /* 0x000fec0003800000 */
.L_x_7:
[----:B-1----:R-:W-:Y:S01]  /*0790*/  FMUL.FTZ R27, R10, R3 ;  /* 0x000000030a1b7220 */ /* 0x002fe20000410000 */
[----:B------:R-:W-:-:S03]  /*07a0*/  FMUL.FTZ R2, R3, 0.5 ;  /* 0x3f00000003027820 */ /* 0x000fc60000410000 */
[----:B------:R-:W-:-:S04]  /*07b0*/  FFMA R0, -R27, R27, R10 ;  /* 0x0000001b1b007223 */ /* 0x000fc8000000010a */
[----:B------:R-:W-:-:S07]  /*07c0*/  FFMA R27, R0, R2, R27 ;  /* 0x00000002001b7223 */ /* 0x000fce000000001b */
.L_x_8:
[----:B------:R-:W-:Y:S05]  /*07d0*/  BSYNC.RECONVERGENT B1 ;  /* 0x0000000000017941 */ /* 0x000fea0003800200 */
.L_x_6:
[C---:B------:R-:W-:Y:S01]  /*07e0*/  FMUL R0, R27.reuse, 8388608 ;  /* 0x4b0000001b007820 */ /* 0x040fe20000400000 */
[----:B------:R-:W-:Y:S01]  /*07f0*/  FSETP.GEU.AND P0, PT, R27, 1.175494350822287508e-38, PT ;  /* 0x008000001b00780b */ /* 0x000fe20003f0e000 */
[----:B------:R-:W-:Y:S01]  /*0800*/  HFMA2 R11, -RZ, RZ, 1.5048828125, 33.21875 ;  /* 0x3e055027ff0b7431 */ /* 0x000fe200000001ff */
[----:B------:R-:W0:Y:S01]  /*0810*/  LDC R13, c[0x0][0x3f4] ;  /* 0x0000fd00ff0d7b82 */ /* 0x000e220000000800 */
[----:B------:R-:W1:Y:S01]  /*0820*/  LDCU UR4, c[0x0][0x3e8] ;  /* 0x00007d00ff0477ac */ /* 0x000e620008000800 */
[----:B------:R-:W-:Y:S01]  /*0830*/  FSEL R0, R0, R27, !P0 ;  /* 0x0000001b00007208 */ /* 0x000fe20004000000 */
[----:B------:R-:W-:Y:S03]  /*0840*/  BSSY.RECONVERGENT B3, `(.L_x_9) ;  /* 0x0000027000037945 */ /* 0x000fe60003800200 */
[C---:B------:R-:W-:Y:S02]  /*0850*/  IADD3 R2, PT, PT, R0.reuse, -0x3f2aaaab, RZ ;  /* 0xc0d5555500027810 */ /* 0x040fe40007ffe0ff */
[----:B------:R-:W-:-:S02]  /*0860*/  FSETP.NEU.AND P2, PT, R0, RZ, PT ;  /* 0x000000ff0000720b */ /* 0x000fc40003f4d000 */
[----:B------:R-:W-:-:S04]  /*0870*/  LOP3.LUT R3, R2, 0xff800000, RZ, 0xc0, !PT ;  /* 0xff80000002037812 */ /* 0x000fc800078ec0ff */
[-C--:B------:R-:W-:Y:S02]  /*0880*/  IADD3 R2, PT, PT, R0, -R3.reuse, RZ ;  /* 0x8000000300027210 */ /* 0x080fe40007ffe0ff */
[----:B------:R-:W-:-:S03]  /*0890*/  I2FP.F32.S32 R3, R3 ;  /* 0x0000000300037245 */ /* 0x000fc60000201400 */
[----:B------:R-:W-:Y:S01]  /*08a0*/  FADD R10, R2, -1 ;  /* 0xbf800000020a7421 */ /* 0x000fe20000000000 */
[----:B------:R-:W-:Y:S02]  /*08b0*/  FSEL R2, RZ, -23, P0 ;  /* 0xc1b80000ff027808 */ /* 0x000fe40000000000 */
[----:B------:R-:W-:Y:S01]  /*08c0*/  ISETP.GT.U32.AND P0, PT, R0, 0x7f7fffff, PT ;  /* 0x7f7fffff0000780c */ /* 0x000fe20003f04070 */
[C---:B------:R-:W-:Y:S01]  /*08d0*/  FFMA R11, R10.reuse, -R11, 0.14084610342979431152 ;  /* 0x3e1039f60a0b7423 */ /* 0x040fe2000000080b */
[----:B0-----:R-:W0:Y:S01]  /*08e0*/  MUFU.RCP R12, R13 ;  /* 0x0000000d000c7308 */ /* 0x001e220000001000 */
[----:B------:R-:W-:Y:S01]  /*08f0*/  FFMA R2, R3, 1.1920928955078125e-07, R2 ;  /* 0x3400000003027823 */ /* 0x000fe20000000002 */
[----:B------:R-:W-:Y:S01]  /*0900*/  MOV R3, 0x7f800000 ;  /* 0x7f80000000037802 */ /* 0x000fe20000000f00 */
[----:B------:R-:W-:Y:S01]  /*0910*/  FFMA R11, R10, R11, -0.12148627638816833496 ;  /* 0xbdf8cdcc0a0b7423 */ /* 0x000fe2000000000b */
[----:B-1----:R-:W-:-:S03]  /*0920*/  FSETP.GEU.AND P3, PT, R27, UR4, PT ;  /* 0x000000041b007c0b */ /* 0x002fc6000bf6e000 */
[----:B------:R-:W-:-:S04]  /*0930*/  FFMA R11, R10, R11, 0.13980610668659210205 ;  /* 0x3e0f29550a0b7423 */ /* 0x000fc8000000000b */
[----:B------:R-:W-:-:S04]  /*0940*/  FFMA R11, R10, R11, -0.16684235632419586182 ;  /* 0xbe2ad8b90a0b7423 */ /* 0x000fc8000000000b */
[----:B------:R-:W-:-:S04]  /*0950*/  FFMA R11, R10, R11, 0.20012299716472625732 ;  /* 0x3e4ced0b0a0b7423 */ /* 0x000fc8000000000b */
[----:B------:R-:W-:-:S04]  /*0960*/  FFMA R11, R10, R11, -0.24999669194221496582 ;  /* 0xbe7fff220a0b7423 */ /* 0x000fc8000000000b */
[----:B------:R-:W-:-:S04]  /*0970*/  FFMA R11, R10, R11, 0.33333182334899902344 ;  /* 0x3eaaaa780a0b7423 */ /* 0x000fc8000000000b */
[----:B------:R-:W-:-:S04]  /*0980*/  FFMA R11, R10, R11, -0.5 ;  /* 0xbf0000000a0b7423 */ /* 0x000fc8000000000b */
[----:B------:R-:W-:-:S04]  /*0990*/  FMUL R11, R10, R11 ;  /* 0x0000000b0a0b7220 */ /* 0x000fc80000400000 */
[----:B------:R-:W-:-:S04]  /*09a0*/  FFMA R11, R10, R11, R10 ;  /* 0x0000000b0a0b7223 */ /* 0x000fc8000000000a */
[----:B------:R-:W-:Y:S01]  /*09b0*/  FFMA R10, R2, 0.69314718246459960938, R11 ;  /* 0x3f317218020a7823 */ /* 0x000fe2000000000b */
[----:B------:R-:W-:Y:S01]  /*09c0*/  @P0 FFMA R10, R0, R3, +INF ;  /* 0x7f800000000a0423 */ /* 0x000fe20000000003 */
[----:B0-----:R-:W-:Y:S01]  /*09d0*/  FFMA R11, R12, -R13, 1 ;  /* 0x3f8000000c0b7423 */ /* 0x001fe2000000080d */
[----:B------:R-:W0:Y:S02]  /*09e0*/  LDC R0, c[0x0][0x3f4] ;  /* 0x0000fd00ff007b82 */ /* 0x000e240000000800 */
[----:B------:R-:W-:Y:S01]  /*09f0*/  FMUL R2, R10, 0.43429449200630187988 ;  /* 0x3ede5bd90a027820 */ /* 0x000fe20000400000 */
[----:B------:R-:W-:-:S04]  /*0a00*/  FFMA R12, R12, R11, R12 ;  /* 0x0000000b0c0c7223 */ /* 0x000fc8000000000c */
[----:B------:R-:W-:-:S05]  /*0a10*/  FSEL R3, R2, -INF , P2 ;  /* 0xff80000002037808 */ /* 0x000fca0001000000 */
[----:B------:R-:W-:-:S04]  /*0a20*/  FADD R3, -R20, R3 ;  /* 0x0000000314037221 */ /* 0x000fc80000000100 */
[----:B------:R-:W1:Y:S01]  /*0a30*/  FCHK P0, R3, R13 ;  /* 0x0000000d03007302 */ /* 0x000e620000000000 */
[----:B------:R-:W-:-:S04]  /*0a40*/  FFMA R2, R3, R12, RZ ;  /* 0x0000000c03027223 */ /* 0x000fc800000000ff */
[----:B------:R-:W-:-:S04]  /*0a50*/  FFMA R11, R2, -R13, R3 ;  /* 0x8000000d020b7223 */ /* 0x000fc80000000003 */
[----:B------:R-:W-:Y:S01]  /*0a60*/  FFMA R11, R12, R11, R2 ;  /* 0x0000000b0c0b7223 */ /* 0x000fe20000000002 */
[----:B-1----:R-:W-:Y:S06]  /*0a70*/  @!P0 BRA `(.L_x_10) ;  /* 0x00000000000c8947 */ /* 0x002fec0003800000 */
[----:B------:R-:W-:-:S07]  /*0a80*/  MOV R11, 0xaa0 ;  /* 0x00000aa0000b7802 */ /* 0x000fce0000000f00 */
[----:B0-----:R-:W-:Y:S05]  /*0a90*/  CALL.REL.NOINC `($__internal_1_$__cuda_sm3x_div_rn_noftz_f32_slowpath) ;  /* 0x0000007800547944 */ /* 0x001fea0003c00000 */
[----:B------:R-:W-:-:S07]  /*0aa0*/  MOV R11, R13 ;  /* 0x0000000d000b7202 */ /* 0x000fce0000000f00 */
.L_x_10:
[----:B------:R-:W-:Y:S05]  /*0ab0*/  BSYNC.RECONVERGENT B3 ;  /* 0x0000000000037941 */ /* 0x000fea0003800200 */
.L_x_9:
[----:B------:R-:W1:Y:S01]  /*0ac0*/  LDC R13, c[0x0][0x3f4] ;  /* 0x0000fd00ff0d7b82 */ /* 0x000e620000000800 */
[----:B------:R-:W2:Y:S01]  /*0ad0*/  FRND.FLOOR R11, R11 ;  /* 0x0000000b000b7307 */ /* 0x000ea20000205000 */
[----:B------:R-:W-:Y:S01]  /*0ae0*/  FSEL R10, R10, -INF , P2 ;  /* 0xff8000000a0a7808 */ /* 0x000fe20001000000 */
[----:B------:R-:W-:Y:S04]  /*0af0*/  BSSY.RECONVERGENT B3, `(.L_x_11) ;  /* 0x0000010000037945 */ /* 0x000fe80003800200 */
[----:B------:R-:W-:Y:S01]  /*0b00*/  FADD R12, -R21, R10 ;  /* 0x0000000a150c7221 */ /* 0x000fe20000000100 */
[----:B--2---:R-:W-:-:S06]  /*0b10*/  FADD R28, R11, 1 ;  /* 0x3f8000000b1c7421 */ /* 0x004fcc0000000000 */
[----:B------:R-:W-:Y:S08]  /*0b20*/  F2I.TRUNC.NTZ R28, R28 ;  /* 0x0000001c001c7305 */ /* 0x000ff0000020f100 */
[----:B-1----:R-:W1:Y:S08]  /*0b30*/  MUFU.RCP R2, R13 ;  /* 0x0000000d00027308 */ /* 0x002e700000001000 */
[----:B------:R-:W2:Y:S01]  /*0b40*/  FCHK P0, R12, R13 ;  /* 0x0000000d0c007302 */ /* 0x000ea20000000000 */
[----:B-1----:R-:W-:-:S04]  /*0b50*/  FFMA R3, R2, -R13, 1 ;  /* 0x3f80000002037423 */ /* 0x002fc8000000080d */
[----:B------:R-:W-:-:S04]  /*0b60*/  FFMA R2, R2, R3, R2 ;  /* 0x0000000302027223 */ /* 0x000fc80000000002 */
[----:B------:R-:W-:-:S04]  /*0b70*/  FFMA R3, R2, R12, RZ ;  /* 0x0000000c02037223 */ /* 0x000fc800000000ff */
[----:B------:R-:W-:-:S04]  /*0b80*/  FFMA R10, R3, -R13, R12 ;  /* 0x8000000d030a7223 */ /* 0x000fc8000000000c */
[----:B------:R-:W-:Y:S01]  /*0b90*/  FFMA R3, R2, R10, R3 ;  /* 0x0000000a02037223 */ /* 0x000fe20000000003 */
[----:B--2---:R-:W-:Y:S06]  /*0ba0*/  @!P0 BRA `(.L_x_12) ;  /* 0x0000000000108947 */ /* 0x004fec0003800000 */
[----:B------:R-:W-:Y:S02]  /*0bb0*/  MOV R3, R12 ;  /* 0x0000000c00037202 */ /* 0x000fe40000000f00 */
[----:B------:R-:W-:-:S07]  /*0bc0*/  MOV R11, 0xbe0 ;  /* 0x00000be0000b7802 */ /* 0x000fce0000000f00 */
[----:B0-----:R-:W-:Y:S05]  /*0bd0*/  CALL.REL.NOINC `($__internal_1_$__cuda_sm3x_div_rn_noftz_f32_slowpath) ;  /* 0x0000007800047944 */ /* 0x001fea0003c00000 */
[----:B------:R-:W-:-:S07]  /*0be0*/  MOV R3, R13 ;  /* 0x0000000d00037202 */ /* 0x000fce0000000f00 */
.L_x_12:
[----:B------:R-:W-:Y:S05]  /*0bf0*/  BSYNC.RECONVERGENT B3 ;  /* 0x0000000000037941 */ /* 0x000fea0003800200 */
.L_x_11:
[----:B------:R-:W1:Y:S01]  /*0c00*/  LDC R13, c[0x0][0x3f4] ;  /* 0x0000fd00ff0d7b82 */ /* 0x000e620000000800 */
[----:B------:R-:W2:Y:S01]  /*0c10*/  LDCU UR4, c[0x0][0x3e8] ;  /* 0x00007d00ff0477ac */ /* 0x000ea20008000800 */
[----:B------:R-:W3:Y:S01]  /*0c20*/  FRND.FLOOR R3, R3 ;  /* 0x0000000300037307 */ /* 0x000ee20000205000 */
[----:B------:R-:W-:Y:S01]  /*0c30*/  BSSY.RECONVERGENT B3, `(.L_x_13) ;  /* 0x0000010000037945 */ /* 0x000fe20003800200 */
[----:B---3--:R-:W-:Y:S01]  /*0c40*/  FADD R29, R3, 1 ;  /* 0x3f800000031d7421 */ /* 0x008fe20000000000 */
[----:B--2---:R-:W-:-:S05]  /*0c50*/  FADD R12, R27, -UR4 ;  /* 0x800000041b0c7e21 */ /* 0x004fca0008000000 */
        /* <DEDUP_REMOVED lines=13> */
.L_x_14:
[----:B------:R-:W-:Y:S05]  /*0d30*/  BSYNC.RECONVERGENT B3 ;  /* 0x0000000000037941 */ /* 0x000fea0003800200 */
.L_x_13:
[----:B------:R-:W1:Y:S01]  /*0d40*/  FRND.FLOOR R2, R2 ;  /* 0x0000000200027307 */ /* 0x000e620000205000 */
[----:B------:R-:W2:Y:S01]  /*0d50*/  LDCU UR4, c[0x0][0x3ec] ;  /* 0x00007d80ff0477ac */ /* 0x000ea20008000800 */
[----:B------:R-:W-:Y:S01]  /*0d60*/  SEL R31, R22, RZ, P3 ;  /* 0x000000ff161f7207 */ /* 0x000fe20001800000 */
[----:B------:R-:W3:Y:S01]  /*0d70*/  LDCU UR7, c[0x0][0x3d0] ;  /* 0x00007a00ff0777ac */ /* 0x000ee20008000800 */
[----:B------:R-:W4:Y:S01]  /*0d80*/  LDCU UR5, c[0x0][0x3d0] ;  /* 0x00007a00ff0577ac */ /* 0x000f220008000800 */
[----:B-1----:R-:W-:Y:S01]  /*0d90*/  FADD R30, R2, 1 ;  /* 0x3f800000021e7421 */ /* 0x002fe20000000000 */
[----:B--2---:R-:W-:-:S05]  /*0da0*/  FSETP.GE.OR P2, PT, R27, UR4, !P3 ;  /* 0x000000041b007c0b */ /* 0x004fca000df46400 */
[----:B------:R-:W1:Y:S01]  /*0db0*/  F2I.TRUNC.NTZ R30, R30 ;  /* 0x0000001e001e7305 */ /* 0x000e62000020f100 */
[----:B---3--:R-:W-:Y:S02]  /*0dc0*/  IADD3 R32, PT, PT, -R34, UR7, RZ ;  /* 0x0000000722207c10 */ /* 0x008fe4000fffe1ff */
[----:B----4-:R-:W-:-:S07]  /*0dd0*/  MOV R33, UR5 ;  /* 0x0000000500217c02 */ /* 0x010fce0008000f00 */
.L_x_153:
[----:B--2---:R-:W2:Y:S08]  /*0de0*/  LDC.64 R12, c[0x0][0x3b8] ;  /* 0x0000ee00ff0c7b82 */ /* 0x004eb00000000a00 */
[----:B------:R-:W3:Y:S08]  /*0df0*/  LDC.64 R10, c[0x0][0x3b0] ;  /* 0x0000ec00ff0a7b82 */ /* 0x000ef00000000a00 */
[----:B------:R-:W4:Y:S01]  /*0e00*/  LDC.64 R2, c[0x0][0x3c0] ;  /* 0x0000f000ff027b82 */ /* 0x000f220000000a00 */
[----:B--2---:R-:W-:-:S06]  /*0e10*/  IMAD.WIDE R12, R33, 0x4, R12 ;  /* 0x00000004210c7825 */ /* 0x004fcc00078e020c */
[----:B------:R-:W2:Y:S01]  /*0e20*/  LDG.E R12, desc[UR8][R12.64] ;  /* 0x000000080c0c7981 */ /* 0x000ea2000c1e1900 */
[----:B---3--:R-:W-:-:S06]  /*0e30*/  IMAD.WIDE R10, R33, 0x4, R10 ;  /* 0x00000004210a7825 */ /* 0x008fcc00078e020a */
[----:B------:R-:W3:Y:S01]  /*0e40*/  LDG.E R10, desc[UR8][R10.64] ;  /* 0x000000080a0a7981 */ /* 0x000ee2000c1e1900 */
[----:B----4-:R-:W-:-:S05]  /*0e50*/  IMAD.WIDE R2, R33, 0x4, R2 ;  /* 0x0000000421027825 */ /* 0x010fca00078e0202 */
[----:B------:R-:W4:Y:S01]  /*0e60*/  LDG.E R35, desc[UR8][R2.64] ;  /* 0x0000000802237981 */ /* 0x000f22000c1e1900 */
[----:B------:R-:W-:Y:S05]  /*0e70*/  YIELD ;  /* 0x0000000000007946 */ /* 0x000fea0003800000 */
[----:B------:R-:W-:Y:S01]  /*0e80*/  BSSY.RECONVERGENT B1, `(.L_x_15) ;  /* 0x0000014000017945 */ /* 0x000fe20003800200 */
[----:B--2---:R-:W-:-:S04]  /*0e90*/  FADD R36, R18, -R12 ;  /* 0x8000000c12247221 */ /* 0x004fc80000000000 */
[----:B------:R-:W-:Y:S01]  /*0ea0*/  FMUL R37, R36, R36 ;  /* 0x0000002424257220 */ /* 0x000fe20000400000 */
[----:B---3--:R-:W-:-:S04]  /*0eb0*/  FADD R36, R16, -R10 ;  /* 0x8000000a10247221 */ /* 0x008fc80000000000 */
[----:B------:R-:W-:Y:S01]  /*0ec0*/  FFMA R37, R36, R36, R37 ;  /* 0x0000002424257223 */ /* 0x000fe20000000025 */
[----:B----4-:R-:W-:-:S04]  /*0ed0*/  FADD R36, R14, -R35 ;  /* 0x800000230e247221 */ /* 0x010fc80000000000 */
[----:B------:R-:W-:-:S04]  /*0ee0*/  FFMA R37, R36, R36, R37 ;  /* 0x0000002424257223 */ /* 0x000fc80000000025 */
[----:B------:R2:W3:Y:S01]  /*0ef0*/  MUFU.RSQ R36, R37 ;  /* 0x0000002500247308 */ /* 0x0004e20000001400 */
[----:B------:R-:W-:-:S04]  /*0f00*/  IADD3 R13, PT, PT, R37, -0xd000000, RZ ;  /* 0xf3000000250d7810 */ /* 0x000fc80007ffe0ff */
[----:B------:R-:W-:-:S13]  /*0f10*/  ISETP.GT.U32.AND P0, PT, R13, 0x727fffff, PT ;  /* 0x727fffff0d00780c */ /* 0x000fda0003f04070 */
[----:B--23--:R-:W-:Y:S05]  /*0f20*/  @!P0 BRA `(.L_x_16) ;  /* 0x0000000000148947 */ /* 0x00cfea0003800000 */
[----:B------:R-:W-:Y:S02]  /*0f30*/  MOV R2, R37 ;  /* 0x0000002500027202 */ /* 0x000fe40000000f00 */
[----:B------:R-:W-:-:S07]  /*0f40*/  MOV R13, 0xf60 ;  /* 0x00000f60000d7802 */ /* 0x000fce0000000f00 */
[----:B01----:R-:W-:Y:S05]  /*0f50*/  CALL.REL.NOINC `($__internal_0_$__cuda_sm20_sqrt_rn_f32_slowpath) ;  /* 0x0000007000c87944 */ /* 0x003fea0003c00000 */
[----:B------:R-:W-:Y:S01]  /*0f60*/  MOV R2, R38 ;  /* 0x0000002600027202 */ /* 0x000fe20000000f00 */
[----:B------:R-:W-:Y:S06]  /*0f70*/  BRA `(.L_x_17) ;  /* 0x0000000000107947 */ /* 0x000fec0003800000 */
.L_x_16:
[----:B------:R-:W-:Y:S01]  /*0f80*/  FMUL.FTZ R2, R37, R36 ;  /* 0x0000002425027220 */ /* 0x000fe20000410000 */
[----:B------:R-:W-:-:S03]  /*0f90*/  FMUL.FTZ R11, R36, 0.5 ;  /* 0x3f000000240b7820 */ /* 0x000fc60000410000 */
[----:B------:R-:W-:-:S04]  /*0fa0*/  FFMA R3, -R2, R2, R37 ;  /* 0x0000000202037223 */ /* 0x000fc80000000125 */
[----:B------:R-:W-:-:S07]  /*0fb0*/  FFMA R2, R3, R11, R2 ;  /* 0x0000000b03027223 */ /* 0x000fce0000000002 */
.L_x_17:
[----:B------:R-:W-:Y:S05]  /*0fc0*/  BSYNC.RECONVERGENT B1 ;  /* 0x0000000000017941 */ /* 0x000fea0003800200 */
.L_x_15:
[----:B------:R-:W-:Y:S01]  /*0fd0*/  FADD R12, R19, -R12 ;  /* 0x8000000c130c7221 */ /* 0x000fe20000000000 */
[----:B------:R-:W-:Y:S01]  /*0fe0*/  FADD R10, R17, -R10 ;  /* 0x8000000a110a7221 */ /* 0x000fe20000000000 */
[----:B------:R-:W-:Y:S01]  /*0ff0*/  FADD R35, R15, -R35 ;  /* 0x800000230f237221 */ /* 0x000fe20000000000 */
[----:B------:R-:W-:Y:S01]  /*1000*/  BSSY.RECONVERGENT B1, `(.L_x_18) ;  /* 0x0000011000017945 */ /* 0x000fe20003800200 */
[----:B------:R-:W-:Y:S01]  /*1010*/  FMUL R3, R12, R12 ;  /* 0x0000000c0c037220 */ /* 0x000fe20000400000 */
[----:B------:R-:W-:-:S03]  /*1020*/  MOV R12, R2 ;  /* 0x00000002000c7202 */ /* 0x000fc60000000f00 */
[----:B------:R-:W-:-:S04]  /*1030*/  FFMA R10, R10, R10, R3 ;  /* 0x0000000a0a0a7223 */ /* 0x000fc80000000003 */
        /* <DEDUP_REMOVED lines=8> */
[----:B------:R-:W-:Y:S05]  /*10c0*/  BRA `(.L_x_20) ;  /* 0x0000000000107947 */ /* 0x000fea0003800000 */
.L_x_19:
[----:B------:R-:W-:Y:S01]  /*10d0*/  FMUL.FTZ R38, R3, R10 ;  /* 0x0000000a03267220 */ /* 0x000fe20000410000 */
[----:B------:R-:W-:-:S03]  /*10e0*/  FMUL.FTZ R2, R10, 0.5 ;  /* 0x3f0000000a027820 */ /* 0x000fc60000410000 */
[----:B------:R-:W-:-:S04]  /*10f0*/  FFMA R3, -R38, R38, R3 ;  /* 0x0000002626037223 */ /* 0x000fc80000000103 */
[----:B------:R-:W-:-:S07]  /*1100*/  FFMA R38, R3, R2, R38 ;  /* 0x0000000203267223 */ /* 0x000fce0000000026 */
.L_x_20:
[----:B------:R-:W-:Y:S05]  /*1110*/  BSYNC.RECONVERGENT B1 ;  /* 0x0000000000017941 */ /* 0x000fea0003800200 */
.L_x_18:
[----:B------:R-:W-:Y:S01]  /*1120*/  FSETP.GEU.AND P0, PT, R12, R38, PT ;  /* 0x000000260c00720b */ /* 0x000fe20003f0e000 */
[----:B------:R-:W-:Y:S01]  /*1130*/  BSSY.RECONVERGENT B3, `(.L_x_21) ;  /* 0x000069c000037945 */ /* 0x000fe20003800200 */
[CC--:B------:R-:W-:Y:S02]  /*1140*/  FSETP.GEU.AND P1, PT, R27.reuse, R12.reuse, PT ;  /* 0x0000000c1b00720b */ /* 0x0c0fe40003f2e000 */
[----:B------:R-:W-:-:S13]  /*1150*/  FSETP.GEU.OR P3, PT, R27, R12, P0 ;  /* 0x0000000c1b00720b */ /* 0x000fda000076e400 */
[----:B------:R-:W-:Y:S05]  /*1160*/  @P3 BRA `(.L_x_22) ;  /* 0x00000010005c3947 */ /* 0x000fea0003800000 */
[----:B------:R-:W-:Y:S01]  /*1170*/  BSSY.RECONVERGENT B1, `(.L_x_23) ;  /* 0x000000f000017945 */ /* 0x000fe20003800200 */
[----:B------:R-:W-:-:S03]  /*1180*/  MOV R10, R31 ;  /* 0x0000001f000a7202 */ /* 0x000fc60000000f00 */
[----:B------:R-:W-:Y:S05]  /*1190*/  @P2 BRA `(.L_x_24) ;  /* 0x0000000000302947 */ /* 0x000fea0003800000 */
[----:B------:R-:W2:Y:S02]  /*11a0*/  LDCU UR4, c[0x0][0x3f8] ;  /* 0x00007f00ff0477ac */ /* 0x000ea40008000800 */
[----:B--2---:R-:W-:-:S09]  /*11b0*/  UISETP.NE.AND UP0, UPT, UR4, 0x2, UPT ;  /* 0x000000020400788c */ /* 0x004fd2000bf05270 */
[----:B------:R-:W-:Y:S05]  /*11c0*/  BRA.U !UP0, `(.L_x_25) ;  /* 0x0000000108207547 */ /* 0x000fea000b800000 */
[----:B------:R-:W-:Y:S01]  /*11d0*/  UISETP.NE.AND UP0, UPT, UR4, 0x1, UPT ;  /* 0x000000010400788c */ /* 0x000fe2000bf05270 */
[----:B------:R-:W-:-:S08]  /*11e0*/  MOV R10, R29 ;  /* 0x0000001d000a7202 */ /* 0x000fd00000000f00 */
[----:B------:R-:W-:Y:S05]  /*11f0*/  BRA.U !UP0, `(.L_x_24) ;  /* 0x0000000108187547 */ /* 0x000fea000b800000 */
[----:B------:R-:W-:Y:S01]  /*1200*/  UISETP.NE.AND UP0, UPT, UR4, URZ, UPT ;  /* 0x000000ff0400728c */ /* 0x000fe2000bf05270 */
[----:B------:R-:W-:-:S08]  /*1210*/  MOV R10, 0xffffffff ;  /* 0xffffffff000a7802 */ /* 0x000fd00000000f00 */
[----:B------:R-:W-:Y:S05]  /*1220*/  BRA.U UP0, `(.L_x_24) ;  /* 0x00000001000c7547 */ /* 0x000fea000b800000 */
[----:B-1----:R-:W-:Y:S01]  /*1230*/  MOV R10, R30 ;  /* 0x0000001e000a7202 */ /* 0x002fe20000000f00 */
[----:B------:R-:W-:Y:S06]  /*1240*/  BRA `(.L_x_24) ;  /* 0x0000000000047947 */ /* 0x000fec0003800000 */
.L_x_25:
[----:B------:R-:W-:-:S07]  /*1250*/  MOV R10, R28 ;  /* 0x0000001c000a7202 */ /* 0x000fce0000000f00 */
.L_x_24:
[----:B------:R-:W-:Y:S05]  /*1260*/  BSYNC.RECONVERGENT B1 ;  /* 0x0000000000017941 */ /* 0x000fea0003800200 */
.L_x_23:
[----:B------:R-:W2:Y:S01]  /*1270*/  LDC R3, c[0x0][0x3e8] ;  /* 0x0000fa00ff037b82 */ /* 0x000ea20000000800 */
[----:B------:R-:W-:Y:S01]  /*1280*/  BSSY.RECONVERGENT B4, `(.L_x_26) ;  /* 0x0000082000047945 */ /* 0x000fe20003800200 */
[----:B------:R-:W-:Y:S01]  /*1290*/  HFMA2 R36, -RZ, RZ, 0, 0 ;  /* 0x00000000ff247431 */ /* 0x000fe200000001ff */
[----:B--2---:R-:W-:-:S13]  /*12a0*/  FSETP.GEU.AND P0, PT, R12, R3, PT ;  /* 0x000000030c00720b */ /* 0x004fda0003f0e000 */
[----:B------:R-:W-:Y:S05]  /*12b0*/  @!P0 BRA `(.L_x_27) ;  /* 0x0000000400f88947 */ /* 0x000fea0003800000 */
[----:B------:R-:W2:Y:S01]  /*12c0*/  LDCU UR4, c[0x0][0x3ec] ;  /* 0x00007d80ff0477ac */ /* 0x000ea20008000800 */
[----:B------:R-:W-:Y:S02]  /*12d0*/  MOV R36, R22 ;  /* 0x0000001600247202 */ /* 0x000fe40000000f00 */
[----:B--2---:R-:W-:-:S13]  /*12e0*/  FSETP.GE.AND P0, PT, R12, UR4, PT ;  /* 0x000000040c007c0b */ /* 0x004fda000bf06000 */
[----:B------:R-:W-:Y:S05]  /*12f0*/  @P0 BRA `(.L_x_27) ;  /* 0x0000000400e80947 */ /* 0x000fea0003800000 */
[----:B------:R-:W2:Y:S02]  /*1300*/  LDCU UR4, c[0x0][0x3f8] ;  /* 0x00007f00ff0477ac */ /* 0x000ea40008000800 */
[----:B--2---:R-:W-:-:S09]  /*1310*/  UISETP.NE.AND UP0, UPT, UR4, 0x2, UPT ;  /* 0x000000020400788c */ /* 0x004fd2000bf05270 */
[----:B------:R-:W-:Y:S05]  /*1320*/  BRA.U !UP0, `(.L_x_28) ;  /* 0x0000000508207547 */ /* 0x000fea000b800000 */
[----:B------:R-:W-:-:S09]  /*1330*/  UISETP.NE.AND UP0, UPT, UR4, 0x1, UPT ;  /* 0x000000010400788c */ /* 0x000fd2000bf05270 */
[----:B------:R-:W-:Y:S05]  /*1340*/  BRA.U !UP0, `(.L_x_29) ;  /* 0x00000001085c7547 */ /* 0x000fea000b800000 */
[----:B------:R-:W-:Y:S01]  /*1350*/  UISETP.NE.AND UP0, UPT, UR4, URZ, UPT ;  /* 0x000000ff0400728c */ /* 0x000fe2000bf05270 */
[----:B------:R-:W-:-:S08]  /*1360*/  MOV R36, 0xffffffff ;  /* 0xffffffff00247802 */ /* 0x000fd00000000f00 */
[----:B------:R-:W-:Y:S05]  /*1370*/  BRA.U UP0, `(.L_x_27) ;  /* 0x0000000500c87547 */ /* 0x000fea000b800000 */
[----:B------:R-:W2:Y:S01]  /*1380*/  LDC R11, c[0x0][0x3f4] ;  /* 0x0000fd00ff0b7b82 */ /* 0x000ea20000000800 */
[----:B------:R-:W-:Y:S01]  /*1390*/  FADD R36, R12, -R3 ;  /* 0x800000030c247221 */ /* 0x000fe20000000000 */
[----:B------:R-:W-:Y:S01]  /*13a0*/  BSSY.RECONVERGENT B5, `(.L_x_30) ;  /* 0x000000d000057945 */ /* 0x000fe20003800200 */
[----:B--2---:R-:W2:Y:S08]  /*13b0*/  MUFU.RCP R2, R11 ;  /* 0x0000000b00027308 */ /* 0x004eb00000001000 */
[----:B------:R-:W3:Y:S01]  /*13c0*/  FCHK P0, R36, R11 ;  /* 0x0000000b24007302 */ /* 0x000ee20000000000 */
[----:B--2---:R-:W-:-:S04]  /*13d0*/  FFMA R3, R2, -R11, 1 ;  /* 0x3f80000002037423 */ /* 0x004fc8000000080b */
[----:B------:R-:W-:-:S04]  /*13e0*/  FFMA R2, R2, R3, R2 ;  /* 0x0000000302027223 */ /* 0x000fc80000000002 */
[----:B------:R-:W-:-:S04]  /*13f0*/  FFMA R3, R2, R36, RZ ;  /* 0x0000002402037223 */ /* 0x000fc800000000ff */
[----:B------:R-:W-:-:S04]  /*1400*/  FFMA R12, R3, -R11, R36 ;  /* 0x8000000b030c7223 */ /* 0x000fc80000000024 */
[----:B------:R-:W-:Y:S01]  /*1410*/  FFMA R2, R2, R12, R3 ;  /* 0x0000000c02027223 */ /* 0x000fe20000000003 */
[----:B---3--:R-:W-:Y:S06]  /*1420*/  @!P0 BRA `(.L_x_31) ;  /* 0x0000000000108947 */ /* 0x008fec0003800000 */
[----:B------:R-:W-:Y:S02]  /*1430*/  MOV R3, R36 ;  /* 0x0000002400037202 */ /* 0x000fe40000000f00 */
[----:B------:R-:W-:-:S07]  /*1440*/  MOV R11, 0x1460 ;  /* 0x00001460000b7802 */ /* 0x000fce0000000f00 */
[----:B01----:R-:W-:Y:S05]  /*1450*/  CALL.REL.NOINC `($__internal_1_$__cuda_sm3x_div_rn_noftz_f32_slowpath) ;  /* 0x0000006c00e47944 */ /* 0x003fea0003c00000 */
[----:B------:R-:W-:-:S07]  /*1460*/  MOV R2, R13 ;  /* 0x0000000d00027202 */ /* 0x000fce0000000f00 */
.L_x_31:
[----:B------:R-:W-:Y:S05]  /*1470*/  BSYNC.RECONVERGENT B5 ;  /* 0x0000000000057941 */ /* 0x000fea0003800200 */
.L_x_30:
[----:B------:R-:W2:Y:S02]  /*1480*/  FRND.FLOOR R2, R2 ;  /* 0x0000000200027307 */ /* 0x000ea40000205000 */
[----:B--2---:R-:W-:-:S06]  /*1490*/  FADD R36, R2, 1 ;  /* 0x3f80000002247421 */ /* 0x004fcc0000000000 */
[----:B------:R-:W4:Y:S01]  /*14a0*/  F2I.TRUNC.NTZ R36, R36 ;  /* 0x0000002400247305 */ /* 0x000f22000020f100 */
[----:B------:R-:W-:Y:S05]  /*14b0*/  BRA `(.L_x_27) ;  /* 0x0000000400787947 */ /* 0x000fea0003800000 */
.L_x_29:
[C---:B------:R-:W-:Y:S01]  /*14c0*/  FMUL R3, R12.reuse, 8388608 ;  /* 0x4b0000000c037820 */ /* 0x040fe20000400000 */
[----:B------:R-:W-:Y:S01]  /*14d0*/  FSETP.GEU.AND P0, PT, R12, 1.175494350822287508e-38, PT ;  /* 0x008000000c00780b */ /* 0x000fe20003f0e000 */
[----:B------:R-:W-:Y:S01]  /*14e0*/  HFMA2 R36, -RZ, RZ, 1.5048828125, 33.21875 ;  /* 0x3e055027ff247431 */ /* 0x000fe200000001ff */
[----:B------:R-:W2:Y:S01]  /*14f0*/  LDC R13, c[0x0][0x3f4] ;  /* 0x0000fd00ff0d7b82 */ /* 0x000ea20000000800 */
[----:B------:R-:W-:Y:S01]  /*1500*/  BSSY.RECONVERGENT B5, `(.L_x_32) ;  /* 0x0000026000057945 */ /* 0x000fe20003800200 */
[----:B------:R-:W-:-:S04]  /*1510*/  FSEL R12, R3, R12, !P0 ;  /* 0x0000000c030c7208 */ /* 0x000fc80004000000 */
[----:B------:R-:W-:-:S04]  /*1520*/  IADD3 R2, PT, PT, R12, -0x3f2aaaab, RZ ;  /* 0xc0d555550c027810 */ /* 0x000fc80007ffe0ff */
[----:B------:R-:W-:Y:S02]  /*1530*/  LOP3.LUT R3, R2, 0xff800000, RZ, 0xc0, !PT ;  /* 0xff80000002037812 */ /* 0x000fe400078ec0ff */
[----:B------:R-:W-:Y:S02]  /*1540*/  FSEL R2, RZ, -23, P0 ;  /* 0xc1b80000ff027808 */ /* 0x000fe40000000000 */
[CC--:B------:R-:W-:Y:S02]  /*1550*/  IADD3 R11, PT, PT, R12.reuse, -R3.reuse, RZ ;  /* 0x800000030c0b7210 */ /* 0x0c0fe40007ffe0ff */
[----:B------:R-:W-:Y:S02]  /*1560*/  ISETP.GT.U32.AND P0, PT, R12, 0x7f7fffff, PT ;  /* 0x7f7fffff0c00780c */ /* 0x000fe40003f04070 */
[----:B------:R-:W-:Y:S01]  /*1570*/  I2FP.F32.S32 R3, R3 ;  /* 0x0000000300037245 */ /* 0x000fe20000201400 */
[----:B------:R-:W-:-:S04]  /*1580*/  FADD R11, R11, -1 ;  /* 0xbf8000000b0b7421 */ /* 0x000fc80000000000 */
[----:B------:R-:W-:Y:S01]  /*1590*/  FFMA R36, R11, -R36, 0.14084610342979431152 ;  /* 0x3e1039f60b247423 */ /* 0x000fe20000000824 */
[----:B------:R-:W-:Y:S01]  /*15a0*/  FFMA R2, R3, 1.1920928955078125e-07, R2 ;  /* 0x3400000003027823 */ /* 0x000fe20000000002 */
[----:B------:R-:W-:Y:S02]  /*15b0*/  MOV R3, 0x7f800000 ;  /* 0x7f80000000037802 */ /* 0x000fe40000000f00 */
[----:B------:R-:W-:-:S04]  /*15c0*/  FFMA R36, R11, R36, -0.12148627638816833496 ;  /* 0xbdf8cdcc0b247423 */ /* 0x000fc80000000024 */
[----:B------:R-:W-:-:S04]  /*15d0*/  FFMA R36, R11, R36, 0.13980610668659210205 ;  /* 0x3e0f29550b247423 */ /* 0x000fc80000000024 */
[----:B------:R-:W-:-:S04]  /*15e0*/  FFMA R36, R11, R36, -0.16684235632419586182 ;  /* 0xbe2ad8b90b247423 */ /* 0x000fc80000000024 */
[----:B------:R-:W-:-:S04]  /*15f0*/  FFMA R36, R11, R36, 0.20012299716472625732 ;  /* 0x3e4ced0b0b247423 */ /* 0x000fc80000000024 */
[----:B------:R-:W-:-:S04]  /*1600*/  FFMA R36, R11, R36, -0.24999669194221496582 ;  /* 0xbe7fff220b247423 */ /* 0x000fc80000000024 */
[----:B------:R-:W-:-:S04]  /*1610*/  FFMA R36, R11, R36, 0.33333182334899902344 ;  /* 0x3eaaaa780b247423 */ /* 0x000fc80000000024 */
[----:B------:R-:W-:-:S04]  /*1620*/  FFMA R36, R11, R36, -0.5 ;  /* 0xbf0000000b247423 */ /* 0x000fc80000000024 */
[----:B------:R-:W-:-:S04]  /*1630*/  FMUL R36, R11, R36 ;  /* 0x000000240b247220 */ /* 0x000fc80000400000 */
[----:B------:R-:W-:Y:S02]  /*1640*/  FFMA R11, R11, R36, R11 ;  /* 0x000000240b0b7223 */ /* 0x000fe4000000000b */
[----:B--2---:R-:W2:Y:S02]  /*1650*/  MUFU.RCP R36, R13 ;  /* 0x0000000d00247308 */ /* 0x004ea40000001000 */
[----:B------:R-:W-:Y:S01]  /*1660*/  FFMA R2, R2, 0.69314718246459960938, R11 ;  /* 0x3f31721802027823 */ /* 0x000fe2000000000b */
[C---:B------:R-:W-:Y:S01]  /*1670*/  @P0 FFMA R2, R12.reuse, R3, +INF ;  /* 0x7f8000000c020423 */ /* 0x040fe20000000003 */
[----:B------:R-:W-:-:S04]  /*1680*/  FSETP.NEU.AND P0, PT, R12, RZ, PT ;  /* 0x000000ff0c00720b */ /* 0x000fc80003f0d000 */
[----:B------:R-:W-:Y:S01]  /*1690*/  FSEL R12, R2, -INF , P0 ;  /* 0xff800000020c7808 */ /* 0x000fe20000000000 */
[----:B--2---:R-:W-:-:S04]  /*16a0*/  FFMA R3, R36, -R13, 1 ;  /* 0x3f80000024037423 */ /* 0x004fc8000000080d */
[----:B------:R-:W-:Y:S01]  /*16b0*/  FFMA R2, R36, R3, R36 ;  /* 0x0000000324027223 */ /* 0x000fe20000000024 */
[----:B------:R-:W-:-:S04]  /*16c0*/  FADD R36, -R21, R12 ;  /* 0x0000000c15247221 */ /* 0x000fc80000000100 */
[----:B------:R-:W2:Y:S01]  /*16d0*/  FCHK P0, R36, R13 ;  /* 0x0000000d24007302 */ /* 0x000ea20000000000 */
[----:B------:R-:W-:-:S04]  /*16e0*/  FFMA R3, R2, R36, RZ ;  /* 0x0000002402037223 */ /* 0x000fc800000000ff */
[----:B------:R-:W-:-:S04]  /*16f0*/  FFMA R12, R3, -R13, R36 ;  /* 0x8000000d030c7223 */ /* 0x000fc80000000024 */
[----:B------:R-:W-:Y:S01]  /*1700*/  FFMA R2, R2, R12, R3 ;  /* 0x0000000c02027223 */ /* 0x000fe20000000003 */
[----:B--2---:R-:W-:Y:S06]  /*1710*/  @!P0 BRA `(.L_x_33) ;  /* 0x0000000000108947 */ /* 0x004fec0003800000 */
[----:B------:R-:W-:Y:S02]  /*1720*/  MOV R3, R36 ;  /* 0x0000002400037202 */ /* 0x000fe40000000f00 */
[----:B------:R-:W-:-:S07]  /*1730*/  MOV R11, 0x1750 ;  /* 0x00001750000b7802 */ /* 0x000fce0000000f00 */
[----:B01----:R-:W-:Y:S05]  /*1740*/  CALL.REL.NOINC `($__internal_1_$__cuda_sm3x_div_rn_noftz_f32_slowpath) ;  /* 0x0000006c00287944 */ /* 0x003fea0003c00000 */
[----:B------:R-:W-:-:S07]  /*1750*/  MOV R2, R13 ;  /* 0x0000000d00027202 */ /* 0x000fce0000000f00 */
.L_x_33:
[----:B------:R-:W-:Y:S05]  /*1760*/  BSYNC.RECONVERGENT B5 ;  /* 0x0000000000057941 */ /* 0x000fea0003800200 */
.L_x_32:
[----:B------:R-:W2:Y:S02]  /*1770*/  FRND.FLOOR R2, R2 ;  /* 0x0000000200027307 */ /* 0x000ea40000205000 */
[----:B--2---:R-:W-:-:S06]  /*1780*/  FADD R36, R2, 1 ;  /* 0x3f80000002247421 */ /* 0x004fcc0000000000 */
[----:B------:R-:W3:Y:S01]  /*1790*/  F2I.TRUNC.NTZ R36, R36 ;  /* 0x0000002400247305 */ /* 0x000ee2000020f100 */
[----:B------:R-:W-:Y:S05]  /*17a0*/  BRA `(.L_x_27) ;  /* 0x0000000000bc7947 */ /* 0x000fea0003800000 */
.L_x_28:
        /* <DEDUP_REMOVED lines=28> */
[----:B------:R-:W-:-:S03]  /*1970*/  FSETP.NEU.AND P0, PT, R12, RZ, PT ;  /* 0x000000ff0c00720b */ /* 0x000fc60003f0d000 */
[----:B------:R-:W-:-:S05]  /*1980*/  FMUL R2, R2, 0.43429449200630187988 ;  /* 0x3ede5bd902027820 */ /* 0x000fca0000400000 */
        /* <DEDUP_REMOVED lines=13> */
.L_x_35:
[----:B------:R-:W-:Y:S05]  /*1a60*/  BSYNC.RECONVERGENT B5 ;  /* 0x0000000000057941 */ /* 0x000fea0003800200 */
.L_x_34:
[----:B------:R-:W2:Y:S02]  /*1a70*/  FRND.FLOOR R2, R2 ;  /* 0x0000000200027307 */ /* 0x000ea40000205000 */
[----:B--2---:R-:W-:-:S06]  /*1a80*/  FADD R36, R2, 1 ;  /* 0x3f80000002247421 */ /* 0x004fcc0000000000 */
[----:B------:R-:W2:Y:S02]  /*1a90*/  F2I.TRUNC.NTZ R36, R36 ;  /* 0x0000002400247305 */ /* 0x000ea4000020f100 */
.L_x_27:
[----:B------:R-:W-:Y:S05]  /*1aa0*/  BSYNC.RECONVERGENT B4 ;  /* 0x0000000000047941 */ /* 0x000fea0003800200 */
.L_x_26:
[----:B------:R-:W5:Y:S01]  /*1ab0*/  LDC R3, c[0x0][0x3e8] ;  /* 0x0000fa00ff037b82 */ /* 0x000f620000000800 */
[----:B------:R-:W-:Y:S01]  /*1ac0*/  HFMA2 R2, -RZ, RZ, 0, 0 ;  /* 0x00000000ff027431 */ /* 0x000fe200000001ff */
[----:B-----5:R-:W-:-:S13]  /*1ad0*/  FSETP.GEU.AND P0, PT, R38, R3, PT ;  /* 0x000000032600720b */ /* 0x020fda0003f0e000 */
[----:B------:R-:W-:Y:S05]  /*1ae0*/  @!P0 BRA `(.L_x_36) ;  /* 0x0000006000008947 */ /* 0x000fea0003800000 */
[----:B------:R-:W5:Y:S01]  /*1af0*/  LDCU UR4, c[0x0][0x3ec] ;  /* 0x00007d80ff0477ac */ /* 0x000f620008000800 */
[----:B------:R-:W-:Y:S02]  /*1b00*/  MOV R2, R22 ;  /* 0x0000001600027202 */ /* 0x000fe40000000f00 */
[----:B-----5:R-:W-:-:S13]  /*1b10*/  FSETP.GE.AND P0, PT, R38, UR4, PT ;  /* 0x0000000426007c0b */ /* 0x020fda000bf06000 */
[----:B------:R-:W-:Y:S05]  /*1b20*/  @P0 BRA `(.L_x_36) ;  /* 0x0000005c00f00947 */ /* 0x000fea0003800000 */
[----:B------:R-:W5:Y:S02]  /*1b30*/  LDCU UR4, c[0x0][0x3f8] ;  /* 0x00007f00ff0477ac */ /* 0x000f640008000800 */
[----:B-----5:R-:W-:-:S09]  /*1b40*/  UISETP.NE.AND UP0, UPT, UR4, 0x2, UPT ;  /* 0x000000020400788c */ /* 0x020fd2000bf05270 */
[----:B------:R-:W-:Y:S05]  /*1b50*/  BRA.U !UP0, `(.L_x_37) ;  /* 0x0000000508207547 */ /* 0x000fea000b800000 */
[----:B------:R-:W-:-:S09]  /*1b60*/  UISETP.NE.AND UP0, UPT, UR4, 0x1, UPT ;  /* 0x000000010400788c */ /* 0x000fd2000bf05270 */
[----:B------:R-:W-:Y:S05]  /*1b70*/  BRA.U !UP0, `(.L_x_38) ;  /* 0x00000001085c7547 */ /* 0x000fea000b800000 */
[----:B------:R-:W-:Y:S01]  /*1b80*/  UISETP.NE.AND UP0, UPT, UR4, URZ, UPT ;  /* 0x000000ff0400728c */ /* 0x000fe2000bf05270 */
[----:B------:R-:W-:-:S08]  /*1b90*/  MOV R2, 0xffffffff ;  /* 0xffffffff00027802 */ /* 0x000fd00000000f00 */
[----:B------:R-:W-:Y:S05]  /*1ba0*/  BRA.U UP0, `(.L_x_36) ;  /* 0x0000005d00d07547 */ /* 0x000fea000b800000 */
[----:B------:R-:W5:Y:S01]  /*1bb0*/  LDC R11, c[0x0][0x3f4] ;  /* 0x0000fd00ff0b7b82 */ /* 0x000f620000000800 */
[----:B------:R-:W-:Y:S01]  /*1bc0*/  FADD R38, R38, -R3 ;  /* 0x8000000326267221 */ /* 0x000fe20000000000 */
[----:B------:R-:W-:Y:S01]  /*1bd0*/  BSSY.RECONVERGENT B4, `(.L_x_39) ;  /* 0x000000d000047945 */ /* 0x000fe20003800200 */
[----:B-----5:R-:W5:Y:S08]  /*1be0*/  MUFU.RCP R2, R11 ;  /* 0x0000000b00027308 */ /* 0x020f700000001000 */
[----:B------:R-:W0:Y:S01]  /*1bf0*/  FCHK P0, R38, R11 ;  /* 0x0000000b26007302 */ /* 0x000e220000000000 */
[----:B-----5:R-:W-:-:S04]  /*1c00*/  FFMA R3, R2, -R11, 1 ;  /* 0x3f80000002037423 */ /* 0x020fc8000000080b */
[----:B------:R-:W-:-:S04]  /*1c10*/  FFMA R2, R2, R3, R2 ;  /* 0x0000000302027223 */ /* 0x000fc80000000002 */
[----:B------:R-:W-:-:S04]  /*1c20*/  FFMA R3, R2, R38, RZ ;  /* 0x0000002602037223 */ /* 0x000fc800000000ff */
[----:B------:R-:W-:-:S04]  /*1c30*/  FFMA R12, R3, -R11, R38 ;  /* 0x8000000b030c7223 */ /* 0x000fc80000000026 */
[----:B------:R-:W-:Y:S01]  /*1c40*/  FFMA R3, R2, R12, R3 ;  /* 0x0000000c02037223 */ /* 0x000fe20000000003 */
[----:B0-----:R-:W-:Y:S06]  /*1c50*/  @!P0 BRA `(.L_x_40) ;  /* 0x0000000000108947 */ /* 0x001fec0003800000 */
[----:B------:R-:W-:Y:S02]  /*1c60*/  MOV R3, R38 ;  /* 0x0000002600037202 */ /* 0x000fe40000000f00 */
[----:B------:R-:W-:-:S07]  /*1c70*/  MOV R11, 0x1c90 ;  /* 0x00001c90000b7802 */ /* 0x000fce0000000f00 */
[----:B-1234-:R-:W-:Y:S05]  /*1c80*/  CALL.REL.NOINC `($__internal_1_$__cuda_sm3x_div_rn_noftz_f32_slowpath) ;  /* 0x0000006400d87944 */ /* 0x01efea0003c00000 */
[----:B------:R-:W-:-:S07]  /*1c90*/  MOV R3, R13 ;  /* 0x0000000d00037202 */ /* 0x000fce0000000f00 */
.L_x_40:
[----:B------:R-:W-:Y:S05]  /*1ca0*/  BSYNC.RECONVERGENT B4 ;  /* 0x0000000000047941 */ /* 0x000fea0003800200 */
.L_x_39:
[----:B------:R-:W0:Y:S02]  /*1cb0*/  FRND.FLOOR R3, R3 ;  /* 0x0000000300037307 */ /* 0x000e240000205000 */
[----:B0-----:R-:W-:-:S06]  /*1cc0*/  FADD R2, R3, 1 ;  /* 0x3f80000003027421 */ /* 0x001fcc0000000000 */
[----:B------:R-:W0:Y:S01]  /*1cd0*/  F2I.TRUNC.NTZ R2, R2 ;  /* 0x0000000200027305 */ /* 0x000e22000020f100 */
[----:B------:R-:W-:Y:S05]  /*1ce0*/  BRA `(.L_x_36) ;  /* 0x0000005c00807947 */ /* 0x000fea0003800000 */
.L_x_38:
[C---:B------:R-:W-:Y:S01]  /*1cf0*/  FMUL R3, R38.reuse, 8388608 ;  /* 0x4b00000026037820 */ /* 0x040fe20000400000 */
[----:B------:R-:W-:Y:S01]  /*1d00*/  FSETP.GEU.AND P0, PT, R38, 1.175494350822287508e-38, PT ;  /* 0x008000002600780b */ /* 0x000fe20003f0e000 */
[----:B------:R-:W-:Y:S01]  /*1d10*/  HFMA2 R12, -RZ, RZ, 1.5048828125, 33.21875 ;  /* 0x3e055027ff0c7431 */ /* 0x000fe200000001ff */
[----:B------:R-:W5:Y:S01]  /*1d20*/  LDC R13, c[0x0][0x3f4] ;  /* 0x0000fd00ff0d7b82 */ /* 0x000f620000000800 */
        /* <DEDUP_REMOVED lines=11> */
[----:B------:R-:W-:Y:S01]  /*1de0*/  MOV R3, 0x7f800000 ;  /* 0x7f80000000037802 */ /* 0x000fe20000000f00 */
[----:B-----5:R-:W5:Y:S01]  /*1df0*/  MUFU.RCP R40, R13 ;  /* 0x0000000d00287308 */ /* 0x020f620000001000 */
        /* <DEDUP_REMOVED lines=10> */
[C---:B------:R-:W-:Y:S01]  /*1ea0*/  @P0 FFMA R2, R38.reuse, R3, +INF ;  /* 0x7f80000026020423 */ /* 0x040fe20000000003 */
[----:B------:R-:W-:Y:S01]  /*1eb0*/  FSETP.NEU.AND P0, PT, R38, RZ, PT ;  /* 0x000000ff2600720b */ /* 0x000fe20003f0d000 */
[----:B-----5:R-:W-:-:S03]  /*1ec0*/  FFMA R3, R40, -R13, 1 ;  /* 0x3f80000028037423 */ /* 0x020fc6000000080d */
[----:B------:R-:W-:Y:S01]  /*1ed0*/  FSEL R12, R2, -INF , P0 ;  /* 0xff800000020c7808 */ /* 0x000fe20000000000 */
[----:B------:R-:W-:-:S04]  /*1ee0*/  FFMA R2, R40, R3, R40 ;  /* 0x0000000328027223 */ /* 0x000fc80000000028 */
[----:B------:R-:W-:-:S04]  /*1ef0*/  FADD R38, -R21, R12 ;  /* 0x0000000c15267221 */ /* 0x000fc80000000100 */
[----:B------:R-:W5:Y:S01]  /*1f00*/  FCHK P0, R38, R13 ;  /* 0x0000000d26007302 */ /* 0x000f620000000000 */
[----:B------:R-:W-:-:S04]  /*1f10*/  FFMA R3, R2, R38, RZ ;  /* 0x0000002602037223 */ /* 0x000fc800000000ff */
[----:B------:R-:W-:-:S04]  /*1f20*/  FFMA R12, R3, -R13, R38 ;  /* 0x8000000d030c7223 */ /* 0x000fc80000000026 */
[----:B------:R-:W-:Y:S01]  /*1f30*/  FFMA R3, R2, R12, R3 ;  /* 0x0000000c02037223 */ /* 0x000fe20000000003 */
[----:B-----5:R-:W-:Y:S06]  /*1f40*/  @!P0 BRA `(.L_x_42) ;  /* 0x0000000000108947 */ /* 0x020fec0003800000 */
[----:B------:R-:W-:Y:S02]  /*1f50*/  MOV R3, R38 ;  /* 0x0000002600037202 */ /* 0x000fe40000000f00 */
[----:B------:R-:W-:-:S07]  /*1f60*/  MOV R11, 0x1f80 ;  /* 0x00001f80000b7802 */ /* 0x000fce0000000f00 */
[----:B01234-:R-:W-:Y:S05]  /*1f70*/  CALL.REL.NOINC `($__internal_1_$__cuda_sm3x_div_rn_noftz_f32_slowpath) ;  /* 0x00000064001c7944 */ /* 0x01ffea0003c00000 */
[----:B------:R-:W-:-:S07]  /*1f80*/  MOV R3, R13 ;  /* 0x0000000d00037202 */ /* 0x000fce0000000f00 */
.L_x_42:
[----:B------:R-:W-:Y:S05]  /*1f90*/  BSYNC.RECONVERGENT B4 ;  /* 0x0000000000047941 */ /* 0x000fea0003800200 */
.L_x_41:
[----:B------:R-:W5:Y:S02]  /*1fa0*/  FRND.FLOOR R3, R3 ;  /* 0x0000000300037307 */ /* 0x000f640000205000 */
[----:B-----5:R-:W-:-:S06]  /*1fb0*/  FADD R2, R3, 1 ;  /* 0x3f80000003027421 */ /* 0x020fcc0000000000 */
[----:B------:R-:W0:Y:S01]  /*1fc0*/  F2I.TRUNC.NTZ R2, R2 ;  /* 0x0000000200027305 */ /* 0x000e22000020f100 */
[----:B------:R-:W-:Y:S05]  /*1fd0*/  BRA `(.L_x_36) ;  /* 0x0000005800c47947 */ /* 0x000fea0003800000 */
.L_x_37:
        /* <DEDUP_REMOVED lines=25> */
[----:B-----5:R-:W5:Y:S02]  /*2170*/  MUFU.RCP R12, R13 ;  /* 0x0000000d000c7308 */ /* 0x020f640000001000 */
[----:B------:R-:W-:Y:S01]  /*2180*/  FFMA R2, R2, 0.69314718246459960938, R11 ;  /* 0x3f31721802027823 */ /* 0x000fe2000000000b */
[C---:B------:R-:W-:Y:S01]  /*2190*/  @P0 FFMA R2, R38.reuse, R3, +INF ;  /* 0x7f80000026020423 */ /* 0x040fe20000000003 */
[----:B------:R-:W-:-:S03]  /*21a0*/  FSETP.NEU.AND P0, PT, R38, RZ, PT ;  /* 0x000000ff2600720b */ /* 0x000fc60003f0d000 */
[----:B------:R-:W-:-:S05]  /*21b0*/  FMUL R2, R2, 0.43429449200630187988 ;  /* 0x3ede5bd902027820 */ /* 0x000fca0000400000 */
[----:B------:R-:W-:-:S05]  /*21c0*/  FSEL R3, R2, -INF , P0 ;  /* 0xff80000002037808 */ /* 0x000fca0000000000 */
[----:B------:R-:W-:Y:S01]  /*21d0*/  FADD R38, -R20, R3 ;  /* 0x0000000314267221 */ /* 0x000fe20000000100 */
[----:B-----5:R-:W-:-:S03]  /*21e0*/  FFMA R11, R12, -R13, 1 ;  /* 0x3f8000000c0b7423 */ /* 0x020fc6000000080d */
[----:B------:R-:W5:Y:S01]  /*21f0*/  FCHK P0, R38, R13 ;  /* 0x0000000d26007302 */ /* 0x000f620000000000 */
[----:B------:R-:W-:-:S04]  /*2200*/  FFMA R2, R12, R11, R12 ;  /* 0x0000000b0c027223 */ /* 0x000fc8000000000c */
        /* <DEDUP_REMOVED lines=8> */
.L_x_44:
[----:B------:R-:W-:Y:S05]  /*2290*/  BSYNC.RECONVERGENT B4 ;  /* 0x0000000000047941 */ /* 0x000fea0003800200 */
.L_x_43:
[----:B------:R-:W5:Y:S02]  /*22a0*/  FRND.FLOOR R3, R3 ;  /* 0x0000000300037307 */ /* 0x000f640000205000 */
[----:B-----5:R-:W-:-:S06]  /*22b0*/  FADD R2, R3, 1 ;  /* 0x3f80000003027421 */ /* 0x020fcc0000000000 */
[----:B------:R-:W0:Y:S01]  /*22c0*/  F2I.TRUNC.NTZ R2, R2 ;  /* 0x0000000200027305 */ /* 0x000e22000020f100 */
[----:B------:R-:W-:Y:S05]  /*22d0*/  BRA `(.L_x_36) ;  /* 0x0000005800047947 */ /* 0x000fea0003800000 */
.L_x_22:
[----:B------:R-:W-:-:S13]  /*22e0*/  FSETP.LT.OR P3, PT, R27, R12, !P0 ;  /* 0x0000000c1b00720b */ /* 0x000fda0004761400 */
[----:B------:R-:W-:Y:S05]  /*22f0*/  @P3 BRA `(.L_x_45) ;  /* 0x0000001000583947 */ /* 0x000fea0003800000 */
        /* <DEDUP_REMOVED lines=32> */
.L_x_51:
[----:B------:R-:W-:Y:S05]  /*2500*/  BSYNC.RECONVERGENT B5 ;  /* 0x0000000000057941 */ /* 0x000fea0003800200 */
.L_x_50:
[----:B------:R-:W2:Y:S02]  /*2510*/  FRND.FLOOR R2, R2 ;  /* 0x0000000200027307 */ /* 0x000ea40000205000 */
[----:B--2---:R-:W-:-:S06]  /*2520*/  FADD R10, R2, 1 ;  /* 0x3f800000020a7421 */ /* 0x004fcc0000000000 */
[----:B------:R-:W4:Y:S01]  /*2530*/  F2I.TRUNC.NTZ R10, R10 ;  /* 0x0000000a000a7305 */ /* 0x000f22000020f100 */
[----:B------:R-:W-:Y:S05]  /*2540*/  BRA `(.L_x_47) ;  /* 0x0000000400787947 */ /* 0x000fea0003800000 */
.L_x_49:
[C---:B------:R-:W-:Y:S01]  /*2550*/  FMUL R3, R38.reuse, 8388608 ;  /* 0x4b00000026037820 */ /* 0x040fe20000400000 */
[----:B------:R-:W-:Y:S01]  /*2560*/  FSETP.GEU.AND P0, PT, R38, 1.175494350822287508e-38, PT ;  /* 0x008000002600780b */ /* 0x000fe20003f0e000 */
[----:B------:R-:W-:Y:S03]  /*2570*/  BSSY.RECONVERGENT B5, `(.L_x_52) ;  /* 0x0000028000057945 */ /* 0x000fe60003800200 */
[----:B------:R-:W-:Y:S01]  /*2580*/  FSEL R38, R3, R38, !P0 ;  /* 0x0000002603267208 */ /* 0x000fe20004000000 */
[----:B------:R-:W-:-:S03]  /*2590*/  HFMA2 R3, -RZ, RZ, 1.5048828125, 33.21875 ;  /* 0x3e055027ff037431 */ /* 0x000fc600000001ff */
[----:B------:R-:W-:-:S04]  /*25a0*/  IADD3 R2, PT, PT, R38, -0x3f2aaaab, RZ ;  /* 0xc0d5555526027810 */ /* 0x000fc80007ffe0ff */
[----:B------:R-:W-:-:S04]  /*25b0*/  LOP3.LUT R11, R2, 0xff800000, RZ, 0xc0, !PT ;  /* 0xff800000020b7812 */ /* 0x000fc800078ec0ff */
[-C--:B------:R-:W-:Y:S02]  /*25c0*/  IADD3 R2, PT, PT, R38, -R11.reuse, RZ ;  /* 0x8000000b26027210 */ /* 0x080fe40007ffe0ff */
[----:B------:R-:W-:-:S03]  /*25d0*/  I2FP.F32.S32 R11, R11 ;  /* 0x0000000b000b7245 */ /* 0x000fc60000201400 */
[----:B------:R-:W-:-:S04]  /*25e0*/  FADD R2, R2, -1 ;  /* 0xbf80000002027421 */ /* 0x000fc80000000000 */
[----:B------:R-:W-:-:S04]  /*25f0*/  FFMA R3, R2, -R3, 0.14084610342979431152 ;  /* 0x3e1039f602037423 */ /* 0x000fc80000000803 */
[----:B------:R-:W-:-:S04]  /*2600*/  FFMA R3, R2, R3, -0.12148627638816833496 ;  /* 0xbdf8cdcc02037423 */ /* 0x000fc80000000003 */
[----:B------:R-:W-:-:S04]  /*2610*/  FFMA R3, R2, R3, 0.13980610668659210205 ;  /* 0x3e0f295502037423 */ /* 0x000fc80000000003 */
[----:B------:R-:W-:-:S04]  /*2620*/  FFMA R3, R2, R3, -0.16684235632419586182 ;  /* 0xbe2ad8b902037423 */ /* 0x000fc80000000003 */
[----:B------:R-:W-:-:S04]  /*2630*/  FFMA R3, R2, R3, 0.20012299716472625732 ;  /* 0x3e4ced0b02037423 */ /* 0x000fc80000000003 */
[C---:B------:R-:W-:Y:S02]  /*2640*/  FFMA R13, R2.reuse, R3, -0.24999669194221496582 ;  /* 0xbe7fff22020d7423 */ /* 0x040fe40000000003 */
[----:B------:R-:W2:Y:S02]  /*2650*/  LDC R3, c[0x0][0x3f4] ;  /* 0x0000fd00ff037b82 */ /* 0x000ea40000000800 */
[----:B------:R-:W-:-:S04]  /*2660*/  FFMA R13, R2, R13, 0.33333182334899902344 ;  /* 0x3eaaaa78020d7423 */ /* 0x000fc8000000000d */
[----:B------:R-:W-:-:S04]  /*2670*/  FFMA R13, R2, R13, -0.5 ;  /* 0xbf000000020d7423 */ /* 0x000fc8000000000d */
[----:B------:R-:W-:-:S04]  /*2680*/  FMUL R13, R2, R13 ;  /* 0x0000000d020d7220 */ /* 0x000fc80000400000 */
[----:B------:R-:W-:Y:S01]  /*2690*/  FFMA R13, R2, R13, R2 ;  /* 0x0000000d020d7223 */ /* 0x000fe20000000002 */
[----:B------:R-:W-:Y:S02]  /*26a0*/  FSEL R2, RZ, -23, P0 ;  /* 0xc1b80000ff027808 */ /* 0x000fe40000000000 */
[----:B------:R-:W-:-:S03]  /*26b0*/  ISETP.GT.U32.AND P0, PT, R38, 0x7f7fffff, PT ;  /* 0x7f7fffff2600780c */ /* 0x000fc60003f04070 */
[----:B------:R-:W-:Y:S01]  /*26c0*/  FFMA R2, R11, 1.1920928955078125e-07, R2 ;  /* 0x340000000b027823 */ /* 0x000fe20000000002 */
[----:B------:R-:W-:Y:S01]  /*26d0*/  MOV R11, 0x7f800000 ;  /* 0x7f800000000b7802 */ /* 0x000fe20000000f00 */
[----:B--2---:R-:W2:Y:S02]  /*26e0*/  MUFU.RCP R36, R3 ;  /* 0x0000000300247308 */ /* 0x004ea40000001000 */
[----:B------:R-:W-:-:S06]  /*26f0*/  FFMA R2, R2, 0.69314718246459960938, R13 ;  /* 0x3f31721802027823 */ /* 0x000fcc000000000d */
[C---:B------:R-:W-:Y:S01]  /*2700*/  @P0 FFMA R2, R38.reuse, R11, +INF ;  /* 0x7f80000026020423 */ /* 0x040fe2000000000b */
[----:B------:R-:W-:-:S04]  /*2710*/  FSETP.NEU.AND P0, PT, R38, RZ, PT ;  /* 0x000000ff2600720b */ /* 0x000fc80003f0d000 */
[----:B------:R-:W-:-:S05]  /*2720*/  FSEL R10, R2, -INF , P0 ;  /* 0xff800000020a7808 */ /* 0x000fca0000000000 */
[----:B------:R-:W-:Y:S01]  /*2730*/  FADD R13, -R21, R10 ;  /* 0x0000000a150d7221 */ /* 0x000fe20000000100 */
[----:B--2---:R-:W-:-:S03]  /*2740*/  FFMA R11, R36, -R3, 1 ;  /* 0x3f800000240b7423 */ /* 0x004fc60000000803 */
[----:B------:R-:W2:Y:S01]  /*2750*/  FCHK P0, R13, R3 ;  /* 0x000000030d007302 */ /* 0x000ea20000000000 */
[----:B------:R-:W-:-:S04]  /*2760*/  FFMA R2, R36, R11, R36 ;  /* 0x0000000b24027223 */ /* 0x000fc80000000024 */
        /* <DEDUP_REMOVED lines=8> */
.L_x_53:
[----:B------:R-:W-:Y:S05]  /*27f0*/  BSYNC.RECONVERGENT B5 ;  /* 0x0000000000057941 */ /* 0x000fea0003800200 */
.L_x_52:
[----:B------:R-:W2:Y:S02]  /*2800*/  FRND.FLOOR R2, R2 ;  /* 0x0000000200027307 */ /* 0x000ea40000205000 */
[----:B--2---:R-:W-:-:S06]  /*2810*/  FADD R10, R2, 1 ;  /* 0x3f800000020a7421 */ /* 0x004fcc0000000000 */
[----:B------:R-:W3:Y:S01]  /*2820*/  F2I.TRUNC.NTZ R10, R10 ;  /* 0x0000000a000a7305 */ /* 0x000ee2000020f100 */
[----:B------:R-:W-:Y:S05]  /*2830*/  BRA `(.L_x_47) ;  /* 0x0000000000bc7947 */ /* 0x000fea0003800000 */
.L_x_48:
        /* <DEDUP_REMOVED lines=15> */
[----:B------:R-:W-:-:S04]  /*2930*/  FFMA R3, R2, R3, -0.24999669194221496582 ;  /* 0xbe7fff2202037423 */ /* 0x000fc80000000003 */
[C---:B------:R-:W-:Y:S02]  /*2940*/  FFMA R13, R2.reuse, R3, 0.33333182334899902344 ;  /* 0x3eaaaa78020d7423 */ /* 0x040fe40000000003 */
[----:B------:R-:W2:Y:S02]  /*2950*/  LDC R3, c[0x0][0x3f4] ;  /* 0x0000fd00ff037b82 */ /* 0x000ea40000000800 */
[----:B------:R-:W-:-:S04]  /*2960*/  FFMA R13, R2, R13, -0.5 ;  /* 0xbf000000020d7423 */ /* 0x000fc8000000000d */
[----:B------:R-:W-:-:S04]  /*2970*/  FMUL R13, R2, R13 ;  /* 0x0000000d020d7220 */ /* 0x000fc80000400000 */
[----:B------:R-:W-:Y:S01]  /*2980*/  FFMA R13, R2, R13, R2 ;  /* 0x0000000d020d7223 */ /* 0x000fe20000000002 */
[----:B------:R-:W-:Y:S02]  /*2990*/  FSEL R2, RZ, -23, P0 ;  /* 0xc1b80000ff027808 */ /* 0x000fe40000000000 */
[----:B------:R-:W-:-:S03]  /*29a0*/  ISETP.GT.U32.AND P0, PT, R38, 0x7f7fffff, PT ;  /* 0x7f7fffff2600780c */ /* 0x000fc60003f04070 */
[----:B------:R-:W-:Y:S01]  /*29b0*/  FFMA R2, R11, 1.1920928955078125e-07, R2 ;  /* 0x340000000b027823 */ /* 0x000fe20000000002 */
[----:B------:R-:W-:-:S03]  /*29c0*/  MOV R11, 0x7f800000 ;  /* 0x7f800000000b7802 */ /* 0x000fc60000000f00 */
[----:B------:R-:W-:Y:S01]  /*29d0*/  FFMA R2, R2, 0.69314718246459960938, R13 ;  /* 0x3f31721802027823 */ /* 0x000fe2000000000d */
[----:B--2---:R-:W2:Y:S05]  /*29e0*/  MUFU.RCP R10, R3 ;  /* 0x00000003000a7308 */ /* 0x004eaa0000001000 */
        /* <DEDUP_REMOVED lines=16> */
.L_x_55:
[----:B------:R-:W-:Y:S05]  /*2af0*/  BSYNC.RECONVERGENT B5 ;  /* 0x0000000000057941 */ /* 0x000fea0003800200 */
.L_x_54:
[----:B------:R-:W2:Y:S02]  /*2b00*/  FRND.FLOOR R2, R2 ;  /* 0x0000000200027307 */ /* 0x000ea40000205000 */
[----:B--2---:R-:W-:-:S06]  /*2b10*/  FADD R10, R2, 1 ;  /* 0x3f800000020a7421 */ /* 0x004fcc0000000000 */
[----:B------:R-:W2:Y:S02]  /*2b20*/  F2I.TRUNC.NTZ R10, R10 ;  /* 0x0000000a000a7305 */ /* 0x000ea4000020f100 */
.L_x_47:
[----:B------:R-:W-:Y:S05]  /*2b30*/  BSYNC.RECONVERGENT B4 ;  /* 0x0000000000047941 */ /* 0x000fea0003800200 */
.L_x_46:
[----:B------:R-:W5:Y:S01]  /*2b40*/  LDC R3, c[0x0][0x3e8] ;  /* 0x0000fa00ff037b82 */ /* 0x000f620000000800 */
[----:B------:R-:W-:Y:S01]  /*2b50*/  BSSY.RECONVERGENT B4, `(.L_x_56) ;  /* 0x0000082000047945 */ /* 0x000fe20003800200 */
        /* <DEDUP_REMOVED lines=30> */
.L_x_61:
[----:B------:R-:W-:Y:S05]  /*2d40*/  BSYNC.RECONVERGENT B5 ;  /* 0x0000000000057941 */ /* 0x000fea0003800200 */
.L_x_60:
[----:B------:R-:W0:Y:S02]  /*2d50*/  FRND.FLOOR R2, R2 ;  /* 0x0000000200027307 */ /* 0x000e240000205000 */
[----:B0-----:R-:W-:-:S06]  /*2d60*/  FADD R36, R2, 1 ;  /* 0x3f80000002247421 */ /* 0x001fcc0000000000 */
[----:B------:R-:W0:Y:S01]  /*2d70*/  F2I.TRUNC.NTZ R36, R36 ;  /* 0x0000002400247305 */ /* 0x000e22000020f100 */
[----:B------:R-:W-:Y:S05]  /*2d80*/  BRA `(.L_x_57) ;  /* 0x0000000400787947 */ /* 0x000fea0003800000 */
.L_x_59:
        /* <DEDUP_REMOVED lines=16> */
[----:B------:R-:W5:Y:S02]  /*2e90*/  LDC R3, c[0x0][0x3f4] ;  /* 0x0000fd00ff037b82 */ /* 0x000f640000000800 */
        /* <DEDUP_REMOVED lines=8> */
[----:B-----5:R-:W5:Y:S02]  /*2f20*/  MUFU.RCP R36, R3 ;  /* 0x0000000300247308 */ /* 0x020f640000001000 */
[----:B------:R-:W-:-:S06]  /*2f30*/  FFMA R2, R2, 0.69314718246459960938, R13 ;  /* 0x3f31721802027823 */ /* 0x000fcc000000000d */
[C---:B------:R-:W-:Y:S01]  /*2f40*/  @P0 FFMA R2, R12.reuse, R11, +INF ;  /* 0x7f8000000c020423 */ /* 0x040fe2000000000b */
[----:B------:R-:W-:-:S04]  /*2f50*/  FSETP.NEU.AND P0, PT, R12, RZ, PT ;  /* 0x000000ff0c00720b */ /* 0x000fc80003f0d000 */
[----:B------:R-:W-:Y:S01]  /*2f60*/  FSEL R12, R2, -INF , P0 ;  /* 0xff800000020c7808 */ /* 0x000fe20000000000 */
[----:B-----5:R-:W-:-:S04]  /*2f70*/  FFMA R11, R36, -R3, 1 ;  /* 0x3f800000240b7423 */ /* 0x020fc80000000803 */
[----:B------:R-:W-:Y:S01]  /*2f80*/  FFMA R2, R36, R11, R36 ;  /* 0x0000000b24027223 */ /* 0x000fe20000000024 */
        /* <DEDUP_REMOVED lines=10> */
.L_x_63:
[----:B------:R-:W-:Y:S05]  /*3030*/  BSYNC.RECONVERGENT B5 ;  /* 0x0000000000057941 */ /* 0x000fea0003800200 */
.L_x_62:
[----:B------:R-:W5:Y:S02]  /*3040*/  FRND.FLOOR R2, R2 ;  /* 0x0000000200027307 */ /* 0x000f640000205000 */
[----:B-----5:R-:W-:-:S06]  /*3050*/  FADD R36, R2, 1 ;  /* 0x3f80000002247421 */ /* 0x020fcc0000000000 */
[----:B------:R-:W0:Y:S01]  /*3060*/  F2I.TRUNC.NTZ R36, R36 ;  /* 0x0000002400247305 */ /* 0x000e22000020f100 */
[----:B------:R-:W-:Y:S05]  /*3070*/  BRA `(.L_x_57) ;  /* 0x0000000000bc7947 */ /* 0x000fea0003800000 */
.L_x_58:
        /* <DEDUP_REMOVED lines=17> */
[----:B------:R-:W5:Y:S02]  /*3190*/  LDC R3, c[0x0][0x3f4] ;  /* 0x0000fd00ff037b82 */ /* 0x000f640000000800 */
        /* <DEDUP_REMOVED lines=8> */
[----:B-----5:R-:W5:Y:S05]  /*3220*/  MUFU.RCP R36, R3 ;  /* 0x0000000300247308 */ /* 0x020f6a0000001000 */
[C---:B------:R-:W-:Y:S01]  /*3230*/  @P0 FFMA R2, R12.reuse, R11, +INF ;  /* 0x7f8000000c020423 */ /* 0x040fe2000000000b */
[----:B------:R-:W-:-:S03]  /*3240*/  FSETP.NEU.AND P0, PT, R12, RZ, PT ;  /* 0x000000ff0c00720b */ /* 0x000fc60003f0d000 */
[----:B------:R-:W-:-:S05]  /*3250*/  FMUL R2, R2, 0.43429449200630187988 ;  /* 0x3ede5bd902027820 */ /* 0x000fca0000400000 */
        /* <DEDUP_REMOVED lines=13> */
.L_x_65:
[----:B------:R-:W-:Y:S05]  /*3330*/  BSYNC.RECONVERGENT B5 ;  /* 0x0000000000057941 */ /* 0x000fea0003800200 */
.L_x_64:
[----:B------:R-:W5:Y:S02]  /*3340*/  FRND.FLOOR R2, R2 ;  /* 0x0000000200027307 */ /* 0x000f640000205000 */
[----:B-----5:R-:W-:-:S06]  /*3350*/  FADD R36, R2, 1 ;  /* 0x3f80000002247421 */ /* 0x020fcc0000000000 */
[----:B------:R-:W0:Y:S02]  /*3360*/  F2I.TRUNC.NTZ R36, R36 ;  /* 0x0000002400247305 */ /* 0x000e24000020f100 */
.L_x_57:
[----:B------:R-:W-:Y:S05]  /*3370*/  BSYNC.RECONVERGENT B4 ;  /* 0x0000000000047941 */ /* 0x000fea0003800200 */
.L_x_56:
[----:B------:R-:W-:Y:S01]  /*3380*/  MOV R2, R31 ;  /* 0x0000001f00027202 */ /* 0x000fe20000000f00 */
[----:B------:R-:W-:Y:S06]  /*3390*/  @P2 BRA `(.L_x_36) ;  /* 0x0000004400d42947 */ /* 0x000fec0003800000 */
[----:B------:R-:W5:Y:S01]  /*33a0*/  LDCU UR4, c[0x0][0x3f8] ;  /* 0x00007f00ff0477ac */ /* 0x000f620008000800 */
[----:B------:R-:W-:Y:S01]  /*33b0*/  MOV R2, R28 ;  /* 0x0000001c00027202 */ /* 0x000fe20000000f00 */
[----:B-----5:R-:W-:-:S09]  /*33c0*/  UISETP.NE.AND UP0, UPT, UR4, 0x2, UPT ;  /* 0x000000020400788c */ /* 0x020fd2000bf05270 */
        /* <DEDUP_REMOVED lines=9> */
.L_x_45:
[----:B------:R-:W-:-:S04]  /*3460*/  FSETP.GEU.OR P1, PT, R27, R38, P1 ;  /* 0x000000261b00720b */ /* 0x000fc80000f2e400 */
[----:B------:R-:W-:-:S13]  /*3470*/  FSETP.LT.OR P1, PT, R12, R38, P1 ;  /* 0x000000260c00720b */ /* 0x000fda0000f21400 */
        /* <DEDUP_REMOVED lines=15> */
.L_x_69:
[----:B------:R-:W-:-:S07]  /*3570*/  MOV R10, R28 ;  /* 0x0000001c000a7202 */ /* 0x000fce0000000f00 */
.L_x_68:
[----:B------:R-:W-:Y:S05]  /*3580*/  BSYNC.RECONVERGENT B1 ;  /* 0x0000000000017941 */ /* 0x000fea0003800200 */
.L_x_67:
        /* <DEDUP_REMOVED lines=32> */
.L_x_75:
[----:B------:R-:W-:Y:S05]  /*3790*/  BSYNC.RECONVERGENT B5 ;  /* 0x0000000000057941 */ /* 0x000fea0003800200 */
.L_x_74:
[----:B------:R-:W2:Y:S02]  /*37a0*/  FRND.FLOOR R2, R2 ;  /* 0x0000000200027307 */ /* 0x000ea40000205000 */
[----:B--2---:R-:W-:-:S06]  /*37b0*/  FADD R36, R2, 1 ;  /* 0x3f80000002247421 */ /* 0x004fcc0000000000 */
[----:B------:R-:W2:Y:S01]  /*37c0*/  F2I.TRUNC.NTZ R36, R36 ;  /* 0x0000002400247305 */ /* 0x000ea2000020f100 */
[----:B------:R-:W-:Y:S05]  /*37d0*/  BRA `(.L_x_71) ;  /* 0x0000000400787947 */ /* 0x000fea0003800000 */
.L_x_73:
        /* <DEDUP_REMOVED lines=16> */
[----:B--2---:R-:W2:Y:S01]  /*38e0*/  MUFU.RCP R40, R13 ;  /* 0x0000000d00287308 */ /* 0x004ea20000001000 */
        /* <DEDUP_REMOVED lines=12> */
[----:B--2---:R-:W-:-:S03]  /*39b0*/  FFMA R3, R40, -R13, 1 ;  /* 0x3f80000028037423 */ /* 0x004fc6000000080d */
[----:B------:R-:W-:Y:S01]  /*39c0*/  FSEL R36, R2, -INF , P0 ;  /* 0xff80000002247808 */ /* 0x000fe20000000000 */
[----:B------:R-:W-:-:S04]  /*39d0*/  FFMA R2, R40, R3, R40 ;  /* 0x0000000328027223 */ /* 0x000fc80000000028 */
        /* <DEDUP_REMOVED lines=10> */
.L_x_77:
[----:B------:R-:W-:Y:S05]  /*3a80*/  BSYNC.RECONVERGENT B5 ;  /* 0x0000000000057941 */ /* 0x000fea0003800200 */
.L_x_76:
[----:B------:R-:W2:Y:S02]  /*3a90*/  FRND.FLOOR R2, R2 ;  /* 0x0000000200027307 */ /* 0x000ea40000205000 */
[----:B--2---:R-:W-:-:S06]  /*3aa0*/  FADD R36, R2, 1 ;  /* 0x3f80000002247421 */ /* 0x004fcc0000000000 */
[----:B------:R-:W3:Y:S01]  /*3ab0*/  F2I.TRUNC.NTZ R36, R36 ;  /* 0x0000002400247305 */ /* 0x000ee2000020f100 */
[----:B------:R-:W-:Y:S05]  /*3ac0*/  BRA `(.L_x_71) ;  /* 0x0000000000bc7947 */ /* 0x000fea0003800000 */
.L_x_72:
        /* <DEDUP_REMOVED lines=43> */
.L_x_79:
[----:B------:R-:W-:Y:S05]  /*3d80*/  BSYNC.RECONVERGENT B5 ;  /* 0x0000000000057941 */ /* 0x000fea0003800200 */
.L_x_78:
[----:B------:R-:W2:Y:S02]  /*3d90*/  FRND.FLOOR R2, R2 ;  /* 0x0000000200027307 */ /* 0x000ea40000205000 */
[----:B--2---:R-:W-:-:S06]  /*3da0*/  FADD R36, R2, 1 ;  /* 0x3f80000002247421 */ /* 0x004fcc0000000000 */
[----:B------:R-:W4:Y:S02]  /*3db0*/  F2I.TRUNC.NTZ R36, R36 ;  /* 0x0000002400247305 */ /* 0x000f24000020f100 */
.L_x_71:
[----:B------:R-:W-:Y:S05]  /*3dc0*/  BSYNC.RECONVERGENT B4 ;  /* 0x0000000000047941 */ /* 0x000fea0003800200 */
.L_x_70:
        /* <DEDUP_REMOVED lines=31> */
.L_x_83:
[----:B------:R-:W-:Y:S05]  /*3fc0*/  BSYNC.RECONVERGENT B4 ;  /* 0x0000000000047941 */ /* 0x000fea0003800200 */
.L_x_82:
[----:B------:R-:W0:Y:S02]  /*3fd0*/  FRND.FLOOR R3, R3 ;  /* 0x0000000300037307 */ /* 0x000e240000205000 */
[----:B0-----:R-:W-:-:S06]  /*3fe0*/  FADD R2, R3, 1 ;  /* 0x3f80000003027421 */ /* 0x001fcc0000000000 */
[----:B------:R-:W0:Y:S01]  /*3ff0*/  F2I.TRUNC.NTZ R2, R2 ;  /* 0x0000000200027305 */ /* 0x000e22000020f100 */
[----:B------:R-:W-:Y:S05]  /*4000*/  BRA `(.L_x_36) ;  /* 0x0000003800b87947 */ /* 0x000fea0003800000 */
.L_x_81:
        /* <DEDUP_REMOVED lines=42> */
.L_x_85:
[----:B------:R-:W-:Y:S05]  /*42b0*/  BSYNC.RECONVERGENT B4 ;  /* 0x0000000000047941 */ /* 0x000fea0003800200 */
.L_x_84:
[----:B------:R-:W5:Y:S02]  /*42c0*/  FRND.FLOOR R3, R3 ;  /* 0x0000000300037307 */ /* 0x000f640000205000 */
[----:B-----5:R-:W-:-:S06]  /*42d0*/  FADD R2, R3, 1 ;  /* 0x3f80000003027421 */ /* 0x020fcc0000000000 */
[----:B------:R-:W0:Y:S01]  /*42e0*/  F2I.TRUNC.NTZ R2, R2 ;  /* 0x0000000200027305 */ /* 0x000e22000020f100 */
[----:B------:R-:W-:Y:S05]  /*42f0*/  BRA `(.L_x_36) ;  /* 0x0000003400fc7947 */ /* 0x000fea0003800000 */
.L_x_80:
        /* <DEDUP_REMOVED lines=43> */
.L_x_87:
[----:B------:R-:W-:Y:S05]  /*45b0*/  BSYNC.RECONVERGENT B4 ;  /* 0x0000000000047941 */ /* 0x000fea0003800200 */
.L_x_86:
[----:B------:R-:W5:Y:S02]  /*45c0*/  FRND.FLOOR R3, R3 ;  /* 0x0000000300037307 */ /* 0x000f640000205000 */
[----:B-----5:R-:W-:-:S06]  /*45d0*/  FADD R2, R3, 1 ;  /* 0x3f80000003027421 */ /* 0x020fcc0000000000 */
[----:B------:R-:W0:Y:S01]  /*45e0*/  F2I.TRUNC.NTZ R2, R2 ;  /* 0x0000000200027305 */ /* 0x000e22000020f100 */
[----:B------:R-:W-:Y:S05]  /*45f0*/  BRA `(.L_x_36) ;  /* 0x00000034003c7947 */ /* 0x000fea0003800000 */
.L_x_66:
[----:B------:R-:W-:-:S04]  /*4600*/  FSETP.GEU.AND P1, PT, R27, R38, PT ;  /* 0x000000261b00720b */ /* 0x000fc80003f2e000 */
[----:B------:R-:W-:-:S04]  /*4610*/  FSETP.GEU.OR P1, PT, R12, R38, P1 ;  /* 0x000000260c00720b */ /* 0x000fc80000f2e400 */
[----:B------:R-:W-:-:S13]  /*4620*/  FSETP.LT.OR P1, PT, R27, R12, P1 ;  /* 0x0000000c1b00720b */ /* 0x000fda0000f21400 */
        /* <DEDUP_REMOVED lines=33> */
.L_x_94:
[----:B------:R-:W-:Y:S05]  /*4840*/  BSYNC.RECONVERGENT B5 ;  /* 0x0000000000057941 */ /* 0x000fea0003800200 */
.L_x_93:
[----:B------:R-:W2:Y:S02]  /*4850*/  FRND.FLOOR R2, R2 ;  /* 0x0000000200027307 */ /* 0x000ea40000205000 */
[----:B--2---:R-:W-:-:S06]  /*4860*/  FADD R10, R2, 1 ;  /* 0x3f800000020a7421 */ /* 0x004fcc0000000000 */
[----:B------:R-:W2:Y:S01]  /*4870*/  F2I.TRUNC.NTZ R10, R10 ;  /* 0x0000000a000a7305 */ /* 0x000ea2000020f100 */
[----:B------:R-:W-:Y:S05]  /*4880*/  BRA `(.L_x_90) ;  /* 0x0000000400787947 */ /* 0x000fea0003800000 */
.L_x_92:
        /* <DEDUP_REMOVED lines=42> */
.L_x_96:
[----:B------:R-:W-:Y:S05]  /*4b30*/  BSYNC.RECONVERGENT B5 ;  /* 0x0000000000057941 */ /* 0x000fea0003800200 */
.L_x_95:
[----:B------:R-:W2:Y:S02]  /*4b40*/  FRND.FLOOR R2, R2 ;  /* 0x0000000200027307 */ /* 0x000ea40000205000 */
[----:B--2---:R-:W-:-:S06]  /*4b50*/  FADD R10, R2, 1 ;  /* 0x3f800000020a7421 */ /* 0x004fcc0000000000 */
[----:B------:R-:W3:Y:S01]  /*4b60*/  F2I.TRUNC.NTZ R10, R10 ;  /* 0x0000000a000a7305 */ /* 0x000ee2000020f100 */
[----:B------:R-:W-:Y:S05]  /*4b70*/  BRA `(.L_x_90) ;  /* 0x0000000000bc7947 */ /* 0x000fea0003800000 */
.L_x_91:
        /* <DEDUP_REMOVED lines=43> */
.L_x_98:
[----:B------:R-:W-:Y:S05]  /*4e30*/  BSYNC.RECONVERGENT B5 ;  /* 0x0000000000057941 */ /* 0x000fea0003800200 */
.L_x_97:
[----:B------:R-:W2:Y:S02]  /*4e40*/  FRND.FLOOR R2, R2 ;  /* 0x0000000200027307 */ /* 0x000ea40000205000 */
[----:B--2---:R-:W-:-:S06]  /*4e50*/  FADD R10, R2, 1 ;  /* 0x3f800000020a7421 */ /* 0x004fcc0000000000 */
[----:B------:R-:W4:Y:S02]  /*4e60*/  F2I.TRUNC.NTZ R10, R10 ;  /* 0x0000000a000a7305 */ /* 0x000f24000020f100 */
.L_x_90:
[----:B------:R-:W-:Y:S05]  /*4e70*/  BSYNC.RECONVERGENT B4 ;  /* 0x0000000000047941 */ /* 0x000fea0003800200 */
.L_x_89:
[----:B------:R-:W-:Y:S01]  /*4e80*/  BSSY.RECONVERGENT B1, `(.L_x_99) ;  /* 0x000000f000017945 */ /* 0x000fe20003800200 */
[----:B------:R-:W-:-:S03]  /*4e90*/  MOV R36, R31 ;  /* 0x0000001f00247202 */ /* 0x000fc60000000f00 */
[----:B------:R-:W-:Y:S05]  /*4ea0*/  @P2 BRA `(.L_x_100) ;  /* 0x0000000000302947 */ /* 0x000fea0003800000 */
[----:B------:R-:W5:Y:S02]  /*4eb0*/  LDCU UR4, c[0x0][0x3f8] ;  /* 0x00007f00ff0477ac */ /* 0x000f640008000800 */
        /* <DEDUP_REMOVED lines=10> */
.L_x_101:
[----:B------:R-:W-:-:S07]  /*4f60*/  MOV R36, R28 ;  /* 0x0000001c00247202 */ /* 0x000fce0000000f00 */
.L_x_100:
[----:B------:R-:W-:Y:S05]  /*4f70*/  BSYNC.RECONVERGENT B1 ;  /* 0x0000000000017941 */ /* 0x000fea0003800200 */
.L_x_99:
        /* <DEDUP_REMOVED lines=31> */
.L_x_105:
[----:B------:R-:W-:Y:S05]  /*5170*/  BSYNC.RECONVERGENT B4 ;  /* 0x0000000000047941 */ /* 0x000fea0003800200 */
.L_x_104:
[----:B------:R-:W0:Y:S02]  /*5180*/  FRND.FLOOR R3, R3 ;  /* 0x0000000300037307 */ /* 0x000e240000205000 */
[----:B0-----:R-:W-:-:S06]  /*5190*/  FADD R2, R3, 1 ;  /* 0x3f80000003027421 */ /* 0x001fcc0000000000 */
[----:B------:R-:W0:Y:S01]  /*51a0*/  F2I.TRUNC.NTZ R2, R2 ;  /* 0x0000000200027305 */ /* 0x000e22000020f100 */
[----:B------:R-:W-:Y:S05]  /*51b0*/  BRA `(.L_x_36) ;  /* 0x00000028004c7947 */ /* 0x000fea0003800000 */
.L_x_103:
        /* <DEDUP_REMOVED lines=42> */
.L_x_107:
[----:B------:R-:W-:Y:S05]  /*5460*/  BSYNC.RECONVERGENT B4 ;  /* 0x0000000000047941 */ /* 0x000fea0003800200 */
.L_x_106:
[----:B------:R-:W5:Y:S02]  /*5470*/  FRND.FLOOR R3, R3 ;  /* 0x0000000300037307 */ /* 0x000f640000205000 */
[----:B-----5:R-:W-:-:S06]  /*5480*/  FADD R2, R3, 1 ;  /* 0x3f80000003027421 */ /* 0x020fcc0000000000 */
[----:B------:R-:W0:Y:S01]  /*5490*/  F2I.TRUNC.NTZ R2, R2 ;  /* 0x0000000200027305 */ /* 0x000e22000020f100 */
[----:B------:R-:W-:Y:S05]  /*54a0*/  BRA `(.L_x_36) ;  /* 0x0000002400907947 */ /* 0x000fea0003800000 */
.L_x_102:
        /* <DEDUP_REMOVED lines=43> */
.L_x_109:
[----:B------:R-:W-:Y:S05]  /*5760*/  BSYNC.RECONVERGENT B4 ;  /* 0x0000000000047941 */ /* 0x000fea0003800200 */
.L_x_108:
[----:B------:R-:W5:Y:S02]  /*5770*/  FRND.FLOOR R3, R3 ;  /* 0x0000000300037307 */ /* 0x000f640000205000 */
[----:B-----5:R-:W-:-:S06]  /*5780*/  FADD R2, R3, 1 ;  /* 0x3f80000003027421 */ /* 0x020fcc0000000000 */
[----:B------:R-:W0:Y:S01]  /*5790*/  F2I.TRUNC.NTZ R2, R2 ;  /* 0x0000000200027305 */ /* 0x000e22000020f100 */
[----:B------:R-:W-:Y:S05]  /*57a0*/  BRA `(.L_x_36) ;  /* 0x0000002000d07947 */ /* 0x000fea0003800000 */
.L_x_88:
[----:B------:R-:W-:-:S04]  /*57b0*/  FSETP.GEU.OR P1, PT, R27, R12, !P0 ;  /* 0x0000000c1b00720b */ /* 0x000fc8000472e400 */
        /* <DEDUP_REMOVED lines=34> */
.L_x_116:
[----:B------:R-:W-:Y:S05]  /*59e0*/  BSYNC.RECONVERGENT B5 ;  /* 0x0000000000057941 */ /* 0x000fea0003800200 */
.L_x_115:
[----:B------:R-:W2:Y:S02]  /*59f0*/  FRND.FLOOR R2, R2 ;  /* 0x0000000200027307 */ /* 0x000ea40000205000 */
[----:B--2---:R-:W-:-:S06]  /*5a00*/  FADD R10, R2, 1 ;  /* 0x3f800000020a7421 */ /* 0x004fcc0000000000 */
[----:B------:R-:W2:Y:S01]  /*5a10*/  F2I.TRUNC.NTZ R10, R10 ;  /* 0x0000000a000a7305 */ /* 0x000ea2000020f100 */
[----:B------:R-:W-:Y:S05]  /*5a20*/  BRA `(.L_x_112) ;  /* 0x0000000400787947 */ /* 0x000fea0003800000 */
.L_x_114:
        /* <DEDUP_REMOVED lines=42> */
.L_x_118:
[----:B------:R-:W-:Y:S05]  /*5cd0*/  BSYNC.RECONVERGENT B5 ;  /* 0x0000000000057941 */ /* 0x000fea0003800200 */
.L_x_117:
[----:B------:R-:W2:Y:S02]  /*5ce0*/  FRND.FLOOR R2, R2 ;  /* 0x0000000200027307 */ /* 0x000ea40000205000 */
[----:B--2---:R-:W-:-:S06]  /*5cf0*/  FADD R10, R2, 1 ;  /* 0x3f800000020a7421 */ /* 0x004fcc0000000000 */
[----:B------:R-:W3:Y:S01]  /*5d00*/  F2I.TRUNC.NTZ R10, R10 ;  /* 0x0000000a000a7305 */ /* 0x000ee2000020f100 */
[----:B------:R-:W-:Y:S05]  /*5d10*/  BRA `(.L_x_112) ;  /* 0x0000000000bc7947 */ /* 0x000fea0003800000 */
.L_x_113:
        /* <DEDUP_REMOVED lines=43> */
.L_x_120:
[----:B------:R-:W-:Y:S05]  /*5fd0*/  BSYNC.RECONVERGENT B5 ;  /* 0x0000000000057941 */ /* 0x000fea0003800200 */
.L_x_119:
[----:B------:R-:W2:Y:S02]  /*5fe0*/  FRND.FLOOR R2, R2 ;  /* 0x0000000200027307 */ /* 0x000ea40000205000 */
[----:B--2---:R-:W-:-:S06]  /*5ff0*/  FADD R10, R2, 1 ;  /* 0x3f800000020a7421 */ /* 0x004fcc0000000000 */
[----:B------:R-:W4:Y:S02]  /*6000*/  F2I.TRUNC.NTZ R10, R10 ;  /* 0x0000000a000a7305 */ /* 0x000f24000020f100 */
.L_x_112:
[----:B------:R-:W-:Y:S05]  /*6010*/  BSYNC.RECONVERGENT B4 ;  /* 0x0000000000047941 */ /* 0x000fea0003800200 */
.L_x_111:
        /* <DEDUP_REMOVED lines=14> */
.L_x_123:
[----:B------:R-:W-:-:S07]  /*6100*/  MOV R36, R28 ;  /* 0x0000001c00247202 */ /* 0x000fce0000000f00 */
.L_x_122:
[----:B------:R-:W-:Y:S05]  /*6110*/  BSYNC.RECONVERGENT B1 ;  /* 0x0000000000017941 */ /* 0x000fea0003800200 */
.L_x_121:
        /* <DEDUP_REMOVED lines=31> */
.L_x_127:
[----:B------:R-:W-:Y:S05]  /*6310*/  BSYNC.RECONVERGENT B4 ;  /* 0x0000000000047941 */ /* 0x000fea0003800200 */
.L_x_126:
[----:B------:R-:W0:Y:S02]  /*6320*/  FRND.FLOOR R3, R3 ;  /* 0x0000000300037307 */ /* 0x000e240000205000 */
[----:B0-----:R-:W-:-:S06]  /*6330*/  FADD R2, R3, 1 ;  /* 0x3f80000003027421 */ /* 0x001fcc0000000000 */
[----:B------:R-:W0:Y:S01]  /*6340*/  F2I.TRUNC.NTZ R2, R2 ;  /* 0x0000000200027305 */ /* 0x000e22000020f100 */
[----:B------:R-:W-:Y:S05]  /*6350*/  BRA `(.L_x_36) ;  /* 0x0000001400e47947 */ /* 0x000fea0003800000 */
.L_x_125:
        /* <DEDUP_REMOVED lines=42> */
.L_x_129:
[----:B------:R-:W-:Y:S05]  /*6600*/  BSYNC.RECONVERGENT B4 ;  /* 0x0000000000047941 */ /* 0x000fea0003800200 */
.L_x_128:
[----:B------:R-:W5:Y:S02]  /*6610*/  FRND.FLOOR R3, R3 ;  /* 0x0000000300037307 */ /* 0x000f640000205000 */
[----:B-----5:R-:W-:-:S06]  /*6620*/  FADD R2, R3, 1 ;  /* 0x3f80000003027421 */ /* 0x020fcc0000000000 */
[----:B------:R-:W0:Y:S01]  /*6630*/  F2I.TRUNC.NTZ R2, R2 ;  /* 0x0000000200027305 */ /* 0x000e22000020f100 */
[----:B------:R-:W-:Y:S05]  /*6640*/  BRA `(.L_x_36) ;  /* 0x0000001400287947 */ /* 0x000fea0003800000 */
.L_x_124:
        /* <DEDUP_REMOVED lines=43> */
.L_x_131:
[----:B------:R-:W-:Y:S05]  /*6900*/  BSYNC.RECONVERGENT B4 ;  /* 0x0000000000047941 */ /* 0x000fea0003800200 */
.L_x_130:
[----:B------:R-:W5:Y:S02]  /*6910*/  FRND.FLOOR R3, R3 ;  /* 0x0000000300037307 */ /* 0x000f640000205000 */
[----:B-----5:R-:W-:-:S06]  /*6920*/  FADD R2, R3, 1 ;  /* 0x3f80000003027421 */ /* 0x020fcc0000000000 */
[----:B------:R-:W0:Y:S01]  /*6930*/  F2I.TRUNC.NTZ R2, R2 ;  /* 0x0000000200027305 */ /* 0x000e22000020f100 */
[----:B------:R-:W-:Y:S05]  /*6940*/  BRA `(.L_x_36) ;  /* 0x0000001000687947 */ /* 0x000fea0003800000 */
.L_x_110:
[C---:B------:R-:W-:Y:S01]  /*6950*/  FSETP.LT.OR P0, PT, R27.reuse, R12, P0 ;  /* 0x0000000c1b00720b */ /* 0x040fe20000701400 */
[----:B------:R-:W-:Y:S01]  /*6960*/  HFMA2 R10, -RZ, RZ, 0, 0 ;  /* 0x00000000ff0a7431 */ /* 0x000fe200000001ff */
[----:B------:R-:W-:Y:S01]  /*6970*/  MOV R36, RZ ;  /* 0x000000ff00247202 */ /* 0x000fe20000000f00 */
[----:B------:R-:W-:Y:S01]  /*6980*/  HFMA2 R2, -RZ, RZ, 0, 0 ;  /* 0x00000000ff027431 */ /* 0x000fe200000001ff */
[----:B------:R-:W-:-:S13]  /*6990*/  FSETP.LT.OR P0, PT, R27, R38, P0 ;  /* 0x000000261b00720b */ /* 0x000fda0000701400 */
[----:B------:R-:W-:Y:S05]  /*69a0*/  @P0 BRA `(.L_x_36) ;  /* 0x0000001000500947 */ /* 0x000fea0003800000 */
[----:B------:R-:W2:Y:S01]  /*69b0*/  LDC R3, c[0x0][0x3e8] ;  /* 0x0000fa00ff037b82 */ /* 0x000ea20000000800 */
[----:B------:R-:W-:Y:S01]  /*69c0*/  BSSY.RECONVERGENT B4, `(.L_x_132) ;  /* 0x0000081000047945 */ /* 0x000fe20003800200 */
[----:B------:R-:W-:Y:S02]  /*69d0*/  MOV R10, RZ ;  /* 0x000000ff000a7202 */ /* 0x000fe40000000f00 */
        /* <DEDUP_REMOVED lines=29> */
.L_x_137:
[----:B------:R-:W-:Y:S05]  /*6bb0*/  BSYNC.RECONVERGENT B5 ;  /* 0x0000000000057941 */ /* 0x000fea0003800200 */
.L_x_136:
[----:B------:R-:W2:Y:S02]  /*6bc0*/  FRND.FLOOR R2, R2 ;  /* 0x0000000200027307 */ /* 0x000ea40000205000 */
[----:B--2---:R-:W-:-:S06]  /*6bd0*/  FADD R10, R2, 1 ;  /* 0x3f800000020a7421 */ /* 0x004fcc0000000000 */
[----:B------:R-:W3:Y:S01]  /*6be0*/  F2I.TRUNC.NTZ R10, R10 ;  /* 0x0000000a000a7305 */ /* 0x000ee2000020f100 */
[----:B------:R-:W-:Y:S05]  /*6bf0*/  BRA `(.L_x_133) ;  /* 0x0000000400747947 */ /* 0x000fea0003800000 */
.L_x_135:
        /* <DEDUP_REMOVED lines=42> */
.L_x_139:
[----:B------:R-:W-:Y:S05]  /*6ea0*/  BSYNC.RECONVERGENT B5 ;  /* 0x0000000000057941 */ /* 0x000fea0003800200 */
.L_x_138:
[----:B------:R-:W2:Y:S02]  /*6eb0*/  FRND.FLOOR R2, R2 ;  /* 0x0000000200027307 */ /* 0x000ea40000205000 */
[----:B--2---:R-:W-:-:S06]  /*6ec0*/  FADD R10, R2, 1 ;  /* 0x3f800000020a7421 */ /* 0x004fcc0000000000 */
[----:B------:R-:W2:Y:S01]  /*6ed0*/  F2I.TRUNC.NTZ R10, R10 ;  /* 0x0000000a000a7305 */ /* 0x000ea2000020f100 */
[----:B------:R-:W-:Y:S05]  /*6ee0*/  BRA `(.L_x_133) ;  /* 0x0000000000b87947 */ /* 0x000fea0003800000 */
.L_x_134:
[C---:B------:R-:W-:Y:S01]  /*6ef0*/  FSETP.GEU.AND P0, PT, R38.reuse, 1.175494350822287508e-38, PT ;  /* 0x008000002600780b */ /* 0x040fe20003f0e000 */
[----:B------:R-:W-:Y:S01]  /*6f00*/  HFMA2 R3, -RZ, RZ, 1.5048828125, 33.21875 ;  /* 0x3e055027ff037431 */ /* 0x000fe200000001ff */
[----:B------:R-:W-:Y:S11]  /*6f10*/  BSSY.RECONVERGENT B5, `(.L_x_140) ;  /* 0x0000028000057945 */ /* 0x000ff60003800200 */
[----:B------:R-:W-:-:S05]  /*6f20*/  @!P0 FMUL R38, R38, 8388608 ;  /* 0x4b00000026268820 */ /* 0x000fca0000400000 */
        /* <DEDUP_REMOVED lines=38> */
.L_x_141:
[----:B------:R-:W-:Y:S05]  /*7190*/  BSYNC.RECONVERGENT B5 ;  /* 0x0000000000057941 */ /* 0x000fea0003800200 */
.L_x_140:
[----:B------:R-:W2:Y:S02]  /*71a0*/  FRND.FLOOR R2, R2 ;  /* 0x0000000200027307 */ /* 0x000ea40000205000 */
[----:B--2---:R-:W-:-:S06]  /*71b0*/  FADD R10, R2, 1 ;  /* 0x3f800000020a7421 */ /* 0x004fcc0000000000 */
[----:B------:R-:W4:Y:S02]  /*71c0*/  F2I.TRUNC.NTZ R10, R10 ;  /* 0x0000000a000a7305 */ /* 0x000f24000020f100 */
.L_x_133:
[----:B------:R-:W-:Y:S05]  /*71d0*/  BSYNC.RECONVERGENT B4 ;  /* 0x0000000000047941 */ /* 0x000fea0003800200 */
.L_x_132:
        /* <DEDUP_REMOVED lines=32> */
.L_x_147:
[----:B------:R-:W-:Y:S05]  /*73e0*/  BSYNC.RECONVERGENT B5 ;  /* 0x0000000000057941 */ /* 0x000fea0003800200 */
.L_x_146:
[----:B------:R-:W0:Y:S02]  /*73f0*/  FRND.FLOOR R2, R2 ;  /* 0x0000000200027307 */ /* 0x000e240000205000 */
[----:B0-----:R-:W-:-:S06]  /*7400*/  FADD R36, R2, 1 ;  /* 0x3f80000002247421 */ /* 0x001fcc0000000000 */
[----:B------:R-:W0:Y:S01]  /*7410*/  F2I.TRUNC.NTZ R36, R36 ;  /* 0x0000002400247305 */ /* 0x000e22000020f100 */
[----:B------:R-:W-:Y:S05]  /*7420*/  BRA `(.L_x_143) ;  /* 0x0000000400747947 */ /* 0x000fea0003800000 */
.L_x_145:
        /* <DEDUP_REMOVED lines=42> */
.L_x_149:
[----:B------:R-:W-:Y:S05]  /*76d0*/  BSYNC.RECONVERGENT B5 ;  /* 0x0000000000057941 */ /* 0x000fea0003800200 */
.L_x_148:
[----:B------:R-:W5:Y:S02]  /*76e0*/  FRND.FLOOR R2, R2 ;  /* 0x0000000200027307 */ /* 0x000f640000205000 */
[----:B-----5:R-:W-:-:S06]  /*76f0*/  FADD R36, R2, 1 ;  /* 0x3f80000002247421 */ /* 0x020fcc0000000000 */
[----:B------:R-:W0:Y:S01]  /*7700*/  F2I.TRUNC.NTZ R36, R36 ;  /* 0x0000002400247305 */ /* 0x000e22000020f100 */
[----:B------:R-:W-:Y:S05]  /*7710*/  BRA `(.L_x_143) ;  /* 0x0000000000b87947 */ /* 0x000fea0003800000 */
.L_x_144:
        /* <DEDUP_REMOVED lines=42> */
.L_x_151:
[----:B------:R-:W-:Y:S05]  /*79c0*/  BSYNC.RECONVERGENT B5 ;  /* 0x0000000000057941 */ /* 0x000fea0003800200 */
.L_x_150:
[----:B------:R-:W5:Y:S02]  /*79d0*/  FRND.FLOOR R2, R2 ;  /* 0x0000000200027307 */ /* 0x000f640000205000 */
[----:B-----5:R-:W-:-:S06]  /*79e0*/  FADD R36, R2, 1 ;  /* 0x3f80000002247421 */ /* 0x020fcc0000000000 */
[----:B------:R-:W0:Y:S02]  /*79f0*/  F2I.TRUNC.NTZ R36, R36 ;  /* 0x0000002400247305 */ /* 0x000e24000020f100 */
.L_x_143:
[----:B------:R-:W-:Y:S05]  /*7a00*/  BSYNC.RECONVERGENT B4 ;  /* 0x0000000000047941 */ /* 0x000fea0003800200 */
.L_x_142:
[----:B------:R-:W-:Y:S01]  /*7a10*/  MOV R2, R31 ;  /* 0x0000001f00027202 */ /* 0x000fe20000000f00 */
[----:B------:R-:W-:Y:S06]  /*7a20*/  @P2 BRA `(.L_x_36) ;  /* 0x0000000000302947 */ /* 0x000fec0003800000 */
        /* <DEDUP_REMOVED lines=11> */
.L_x_152:
[----:B------:R-:W-:-:S07]  /*7ae0*/  MOV R2, R28 ;  /* 0x0000001c00027202 */ /* 0x000fce0000000f00 */
.L_x_36:
[----:B------:R-:W-:Y:S05]  /*7af0*/  BSYNC.RECONVERGENT B3 ;  /* 0x0000000000037941 */ /* 0x000fea0003800200 */
.L_x_21:
[----:B------:R-:W5:Y:S01]  /*7b00*/  S2UR UR5, SR_CgaCtaId ;  /* 0x00000000000579c3 */ /* 0x000f620000008800 */
[----:B------:R-:W-:Y:S01]  /*7b10*/  IADD3 R32, PT, PT, R32, 0x1, RZ ;  /* 0x0000000120207810 */ /* 0x000fe20007ffe0ff */
[----:B0-234-:R-:W-:Y:S01]  /*7b20*/  IMAD R2, R23, R2, R36 ;  /* 0x0000000217027224 */ /* 0x01dfe200078e0224 */
[----:B------:R-:W-:Y:S01]  /*7b30*/  UMOV UR4, 0x400 ;  /* 0x0000040000047882 */ /* 0x000fe20000000000 */
[----:B------:R-:W-:Y:S02]  /*7b40*/  IADD3 R33, PT, PT, R33, 0x1, RZ ;  /* 0x0000000121217810 */ /* 0x000fe40007ffe0ff */
[----:B------:R-:W-:Y:S01]  /*7b50*/  ISETP.NE.AND P0, PT, R32, RZ, PT ;  /* 0x000000ff2000720c */ /* 0x000fe20003f05270 */
[----:B------:R-:W-:Y:S01]  /*7b60*/  IMAD R2, R23, R2, R10 ;  /* 0x0000000217027224 */ /* 0x000fe200078e020a */
[----:B-----5:R-:W-:-:S06]  /*7b70*/  ULEA UR4, UR5, UR4, 0x18 ;  /* 0x0000000405047291 */ /* 0x020fcc000f8ec0ff */
[----:B------:R-:W-:-:S05]  /*7b80*/  LEA R2, R2, UR4, 0x2 ;  /* 0x0000000402027c11 */ /* 0x000fca000f8e10ff */
[----:B------:R2:W-:Y:S01]  /*7b90*/  ATOMS.POPC.INC.32 RZ, [R2+URZ] ;  /* 0x0000000002ff7f8c */ /* 0x0005e2000d8000ff */
[----:B------:R-:W-:Y:S05]  /*7ba0*/  @P0 BRA `(.L_x_153) ;  /* 0xffffff90008c0947 */ /* 0x000fea000383ffff */
.L_x_5:
[----:B------:R-:W-:Y:S05]  /*7bb0*/  BSYNC B0 ;  /* 0x0000000000007941 */ /* 0x000fea0003800000 */
.L_x_4:
[----:B------:R-:W-:-:S04]  /*7bc0*/  IADD3 R25, PT, PT, R25, 0x1, RZ ;  /* 0x0000000119197810 */ /* 0x000fc80007ffe0ff */
[----:B------:R-:W-:-:S13]  /*7bd0*/  ISETP.GE.AND P0, PT, R25, R24, PT ;  /* 0x000000181900720c */ /* 0x000fda0003f06270 */
[----:B------:R-:W-:Y:S05]  /*7be0*/  @!P0 BRA `(.L_x_154) ;  /* 0xffffff8800608947 */ /* 0x000fea000383ffff */
.L_x_3:
[----:B------:R-:W-:Y:S05]  /*7bf0*/  WARPSYNC.ALL ;  /* 0x0000000000007948 */ /* 0x000fea0003800000 */
[----:B------:R-:W-:Y:S01]  /*7c00*/  BAR.SYNC.DEFER_BLOCKING 0x0 ;  /* 0x0000000000007b1d */ /* 0x000fe20000010000 */
[----:B------:R-:W-:-:S13]  /*7c10*/  ISETP.NE.AND P0, PT, R26, RZ, PT ;  /* 0x000000ff1a00720c */ /* 0x000fda0003f05270 */
[----:B------:R-:W-:Y:S05]  /*7c20*/  @P0 EXIT ;  /* 0x000000000000094d */ /* 0x000fea0003800000 */
[----:B------:R-:W0:Y:S01]  /*7c30*/  LDCU.64 UR4, c[0x0][0x3e0] ;  /* 0x00007c00ff0477ac */ /* 0x000e220008000a00 */
[----:B------:R-:W3:Y:S01]  /*7c40*/  S2UR UR7, SR_CgaCtaId ;  /* 0x00000000000779c3 */ /* 0x000ee20000008800 */
[----:B------:R-:W-:-:S04]  /*7c50*/  USHF.L.U32 UR6, UR6, 0xc, URZ ;  /* 0x0000000c06067899 */ /* 0x000fc800080006ff */
[----:B0-----:R-:W-:-:S03]  /*7c60*/  UIMAD.WIDE.U32 UR4, UR6, 0x4, UR4 ;  /* 0x00000004060478a5 */ /* 0x001fc6000f8e0004 */
[----:B------:R-:W-:Y:S01]  /*7c70*/  UMOV UR6, 0x400 ;  /* 0x0000040000067882 */ /* 0x000fe20000000000 */
[----:B------:R-:W-:Y:S02]  /*7c80*/  UIADD3 UR10, UP0, UPT, UR4, 0x20, URZ ;  /* 0x00000020040a7890 */ /* 0x000fe4000ff1e0ff */
[----:B---3--:R-:W-:Y:S02]  /*7c90*/  ULEA UR6, UR7, UR6, 0x18 ;  /* 0x0000000607067291 */ /* 0x008fe4000f8ec0ff */
[----:B------:R-:W-:Y:S02]  /*7ca0*/  UIADD3.X UR4, UPT, UPT, URZ, UR5, URZ, UP0, !UPT ;  /* 0x00000005ff047290 */ /* 0x000fe400087fe4ff */
[----:B------:R-:W-:Y:S01]  /*7cb0*/  MOV R0, UR10 ;  /* 0x0000000a00007c02 */ /* 0x000fe20008000f00 */
[----:B------:R-:W-:-:S03]  /*7cc0*/  UIADD3 UR5, UPT, UPT, UR6, 0x20, URZ ;  /* 0x0000002006057890 */ /* 0x000fc6000fffe0ff */
[----:B------:R-:W-:Y:S01]  /*7cd0*/  MOV R9, UR4 ;  /* 0x0000000400097c02 */ /* 0x000fe20008000f00 */
[----:B------:R-:W-:-:S08]  /*7ce0*/  UMOV UR4, URZ ;  /* 0x000000ff00047c82 */ /* 0x000fd00008000000 */
.L_x_155:
[----:B------:R-:W0:Y:S01]  /*7cf0*/  LDS.128 R12, [UR5+-0x20] ;  /* 0xffffe005ff0c7984 */ /* 0x000e220008000c00 */
[----:B--2---:R-:W-:Y:S01]  /*7d00*/  MOV R2, R0 ;  /* 0x0000000000027202 */ /* 0x004fe20000000f00 */
[----:B------:R-:W-:Y:S01]  /*7d10*/  UIADD3 UR4, UPT, UPT, UR4, 0x40, URZ ;  /* 0x0000004004047890 */ /* 0x000fe2000fffe0ff */
[----:B------:R-:W-:Y:S01]  /*7d20*/  MOV R3, R9 ;  /* 0x0000000900037202 */ /* 0x000fe20000000f00 */
[----:B------:R-:W2:Y:S01]  /*7d30*/  LDS.128 R20, [UR5+-0x10] ;  /* 0xfffff005ff147984 */ /* 0x000ea20008000c00 */
[----:B------:R-:W-:Y:S01]  /*7d40*/  IADD3 R0, P0, PT, R2, 0x100, RZ ;  /* 0x0000010002007810 */ /* 0x000fe20007f1e0ff */
[----:B------:R-:W-:Y:S02]  /*7d50*/  UISETP.NE.AND UP0, UPT, UR4, 0x1000, UPT ;  /* 0x000010000400788c */ /* 0x000fe4000bf05270 */
[----:B------:R-:W3:Y:S04]  /*7d60*/  LDS.128 R36, [UR5] ;  /* 0x00000005ff247984 */ /* 0x000ee80008000c00 */
[----:B------:R-:W4:Y:S04]  /*7d70*/  LDS.128 R32, [UR5+0x10] ;  /* 0x00001005ff207984 */ /* 0x000f280008000c00 */
[----:B-1----:R-:W1:Y:S04]  /*7d80*/  LDS.128 R28, [UR5+0x20] ;  /* 0x00002005ff1c7984 */ /* 0x002e680008000c00 */
[----:B------:R-:W5:Y:S04]  /*7d90*/  LDS.128 R24, [UR5+0x30] ;  /* 0x00003005ff187984 */ /* 0x000f680008000c00 */
[----:B------:R-:W5:Y:S04]  /*7da0*/  LDS.128 R4, [UR5+0x40] ;  /* 0x00004005ff047984 */ /* 0x000f680008000c00 */
[----:B------:R-:W5:Y:S04]  /*7db0*/  LDS.128 R16, [UR5+0x50] ;  /* 0x00005005ff107984 */ /* 0x000f680008000c00 */
[----:B------:R-:W5:Y:S04]  /*7dc0*/  LDS.128 R8, [UR5+0x60] ;  /* 0x00006005ff087984 */ /* 0x000f680008000c00 */
[----:B------:R-:W-:Y:S04]  /*7dd0*/  LDS.128 R40, [UR5+0xa0] ;  /* 0x0000a005ff287984 */ /* 0x000fe80008000c00 */
[----:B0-----:R-:W-:Y:S04]  /*7de0*/  STG.E desc[UR8][R2.64+-0x20], R12 ;  /* 0xffffe00c02007986 */ /* 0x001fe8000c101908 */
[----:B------:R-:W-:Y:S04]  /*7df0*/  STG.E desc[UR8][R2.64+-0x1c], R13 ;  /* 0xffffe40d02007986 */ /* 0x000fe8000c101908 */
[----:B------:R-:W-:Y:S04]  /*7e00*/  STG.E desc[UR8][R2.64+-0x18], R14 ;  /* 0xffffe80e02007986 */ /* 0x000fe8000c101908 */
[----:B------:R-:W-:Y:S04]  /*7e10*/  STG.E desc[UR8][R2.64+-0x14], R15 ;  /* 0xffffec0f02007986 */ /* 0x000fe8000c101908 */
[----:B--2---:R-:W-:Y:S04]  /*7e20*/  STG.E desc[UR8][R2.64+-0x10], R20 ;  /* 0xfffff01402007986 */ /* 0x004fe8000c101908 */
[----:B------:R-:W-:Y:S04]  /*7e30*/  STG.E desc[UR8][R2.64+-0xc], R21 ;  /* 0xfffff41502007986 */ /* 0x000fe8000c101908 */
[----:B------:R-:W-:Y:S04]  /*7e40*/  STG.E desc[UR8][R2.64+-0x8], R22 ;  /* 0xfffff81602007986 */ /* 0x000fe8000c101908 */
[----:B------:R-:W-:Y:S04]  /*7e50*/  STG.E desc[UR8][R2.64+-0x4], R23 ;  /* 0xfffffc1702007986 */ /* 0x000fe8000c101908 */
[----:B---3--:R-:W-:Y:S04]  /*7e60*/  STG.E desc[UR8][R2.64], R36 ;  /* 0x0000002402007986 */ /* 0x008fe8000c101908 */
[----:B------:R-:W-:Y:S04]  /*7e70*/  STG.E desc[UR8][R2.64+0x4], R37 ;  /* 0x0000042502007986 */ /* 0x000fe8000c101908 */
[----:B------:R-:W-:Y:S04]  /*7e80*/  STG.E desc[UR8][R2.64+0x8], R38 ;  /* 0x0000082602007986 */ /* 0x000fe8000c101908 */
[----:B------:R-:W-:Y:S04]  /*7e90*/  STG.E desc[UR8][R2.64+0xc], R39 ;  /* 0x00000c2702007986 */ /* 0x000fe8000c101908 */
[----:B----4-:R-:W-:Y:S04]  /*7ea0*/  STG.E desc[UR8][R2.64+0x10], R32 ;  /* 0x0000102002007986 */ /* 0x010fe8000c101908 */
[----:B------:R-:W-:Y:S04]  /*7eb0*/  STG.E desc[UR8][R2.64+0x14], R33 ;  /* 0x0000142102007986 */ /* 0x000fe8000c101908 */
[----:B------:R-:W-:Y:S04]  /*7ec0*/  STG.E desc[UR8][R2.64+0x18], R34 ;  /* 0x0000182202007986 */ /* 0x000fe8000c101908 */
[----:B------:R-:W-:Y:S04]  /*7ed0*/  STG.E desc[UR8][R2.64+0x1c], R35 ;  /* 0x00001c2302007986 */ /* 0x000fe8000c101908 */
[----:B-1----:R-:W-:Y:S04]  /*7ee0*/  STG.E desc[UR8][R2.64+0x20], R28 ;  /* 0x0000201c02007986 */ /* 0x002fe8000c101908 */
[----:B------:R-:W-:Y:S04]  /*7ef0*/  STG.E desc[UR8][R2.64+0x24], R29 ;  /* 0x0000241d02007986 */ /* 0x000fe8000c101908 */
[----:B------:R-:W-:Y:S04]  /*7f00*/  STG.E desc[UR8][R2.64+0x28], R30 ;  /* 0x0000281e02007986 */ /* 0x000fe8000c101908 */
[----:B------:R-:W-:Y:S04]  /*7f10*/  STG.E desc[UR8][R2.64+0x2c], R31 ;  /* 0x00002c1f02007986 */ /* 0x000fe8000c101908 */
[----:B-----5:R-:W-:Y:S04]  /*7f20*/  STG.E desc[UR8][R2.64+0x30], R24 ;  /* 0x0000301802007986 */ /* 0x020fe8000c101908 */
[----:B------:R-:W-:Y:S04]  /*7f30*/  STG.E desc[UR8][R2.64+0x34], R25 ;  /* 0x0000341902007986 */ /* 0x000fe8000c101908 */
[----:B------:R-:W-:Y:S04]  /*7f40*/  STG.E desc[UR8][R2.64+0x38], R26 ;  /* 0x0000381a02007986 */ /* 0x000fe8000c101908 */
[----:B------:R-:W-:Y:S04]  /*7f50*/  STG.E desc[UR8][R2.64+0x3c], R27 ;  /* 0x00003c1b02007986 */ /* 0x000fe8000c101908 */
[----:B------:R-:W0:Y:S04]  /*7f60*/  LDS.128 R12, [UR5+0x70] ;  /* 0x00007005ff0c7984 */ /* 0x000e280008000c00 */
[----:B------:R-:W1:Y:S04]  /*7f70*/  LDS.128 R20, [UR5+0x80] ;  /* 0x00008005ff147984 */ /* 0x000e680008000c00 */
[----:B------:R-:W2:Y:S04]  /*7f80*/  LDS.128 R36, [UR5+0x90] ;  /* 0x00009005ff247984 */ /* 0x000ea80008000c00 */
[----:B------:R-:W3:Y:S04]  /*7f90*/  LDS.128 R32, [UR5+0xb0] ;  /* 0x0000b005ff207984 */ /* 0x000ee80008000c00 */
[----:B------:R-:W4:Y:S04]  /*7fa0*/  LDS.128 R28, [UR5+0xc0] ;  /* 0x0000c005ff1c7984 */ /* 0x000f280008000c00 */
[----:B------:R-:W5:Y:S01]  /*7fb0*/  LDS.128 R24, [UR5+0xd0] ;  /* 0x0000d005ff187984 */ /* 0x000f620008000c00 */
[----:B------:R-:W-:-:S03]  /*7fc0*/  UIADD3 UR5, UPT, UPT, UR5, 0x100, URZ ;  /* 0x0000010005057890 */ /* 0x000fc6000fffe0ff */
[----:B------:R-:W-:Y:S04]  /*7fd0*/  STG.E desc[UR8][R2.64+0x40], R4 ;  /* 0x0000400402007986 */ /* 0x000fe8000c101908 */
        /* <DEDUP_REMOVED lines=10> */
[----:B0-----:R-:W-:Y:S04]  /*8080*/  STG.E desc[UR8][R2.64+0x70], R12 ;  /* 0x0000700c02007986 */ /* 0x001fe8000c101908 */
[----:B------:R-:W-:Y:S04]  /*8090*/  STG.E desc[UR8][R2.64+0x74], R13 ;  /* 0x0000740d02007986 */ /* 0x000fe8000c101908 */
[----:B------:R-:W-:Y:S04]  /*80a0*/  STG.E desc[UR8][R2.64+0x78], R14 ;  /* 0x0000780e02007986 */ /* 0x000fe8000c101908 */
[----:B------:R-:W-:Y:S04]  /*80b0*/  STG.E desc[UR8][R2.64+0x7c], R15 ;  /* 0x00007c0f02007986 */ /* 0x000fe8000c101908 */
[----:B-1----:R-:W-:Y:S04]  /*80c0*/  STG.E desc[UR8][R2.64+0x80], R20 ;  /* 0x0000801402007986 */ /* 0x002fe8000c101908 */
[----:B------:R-:W-:Y:S04]  /*80d0*/  STG.E desc[UR8][R2.64+0x84], R21 ;  /* 0x0000841502007986 */ /* 0x000fe8000c101908 */
[----:B------:R-:W-:Y:S04]  /*80e0*/  STG.E desc[UR8][R2.64+0x88], R22 ;  /* 0x0000881602007986 */ /* 0x000fe8000c101908 */
[----:B------:R-:W-:Y:S04]  /*80f0*/  STG.E desc[UR8][R2.64+0x8c], R23 ;  /* 0x00008c1702007986 */ /* 0x000fe8000c101908 */
[----:B--2---:R-:W-:Y:S04]  /*8100*/  STG.E desc[UR8][R2.64+0x90], R36 ;  /* 0x0000902402007986 */ /* 0x004fe8000c101908 */
[----:B------:R-:W-:Y:S04]  /*8110*/  STG.E desc[UR8][R2.64+0x94], R37 ;  /* 0x0000942502007986 */ /* 0x000fe8000c101908 */
[----:B------:R-:W-:Y:S04]  /*8120*/  STG.E desc[UR8][R2.64+0x98], R38 ;  /* 0x0000982602007986 */ /* 0x000fe8000c101908 */
[----:B------:R-:W-:Y:S04]  /*8130*/  STG.E desc[UR8][R2.64+0x9c], R39 ;  /* 0x00009c2702007986 */ /* 0x000fe8000c101908 */
[----:B------:R-:W-:Y:S04]  /*8140*/  STG.E desc[UR8][R2.64+0xa0], R40 ;  /* 0x0000a02802007986 */ /* 0x000fe8000c101908 */
        /* <DEDUP_REMOVED lines=11> */
[----:B-----5:R-:W-:Y:S04]  /*8200*/  STG.E desc[UR8][R2.64+0xd0], R24 ;  /* 0x0000d01802007986 */ /* 0x020fe8000c101908 */
[----:B------:R-:W-:Y:S04]  /*8210*/  STG.E desc[UR8][R2.64+0xd4], R25 ;  /* 0x0000d41902007986 */ /* 0x000fe8000c101908 */
[----:B------:R-:W-:Y:S04]  /*8220*/  STG.E desc[UR8][R2.64+0xd8], R26 ;  /* 0x0000d81a02007986 */ /* 0x000fe8000c101908 */
[----:B------:R-:W-:Y:S04]  /*8230*/  STG.E desc[UR8][R2.64+0xdc], R27 ;  /* 0x0000dc1b02007986 */ /* 0x000fe8000c101908 */
[----:B------:R0:W-:Y:S02]  /*8240*/  STG.E desc[UR8][R2.64+0x64], R9 ;  /* 0x0000640902007986 */ /* 0x0001e4000c101908 */
[----:B0-----:R-:W-:Y:S01]  /*8250*/  IADD3.X R9, PT, PT, RZ, R3, RZ, P0, !PT ;  /* 0x00000003ff097210 */ /* 0x001fe200007fe4ff */
[----:B------:R-:W-:Y:S06]  /*8260*/  BRA.U UP0, `(.L_x_155) ;  /* 0xfffffff900a07547 */ /* 0x000fec000b83ffff */
[----:B------:R-:W-:Y:S05]  /*8270*/  EXIT ;  /* 0x000000000000794d */ /* 0x000fea0003800000 */
        .weak           $__internal_0_$__cuda_sm20_sqrt_rn_f32_slowpath
        .type           $__internal_0_$__cuda_sm20_sqrt_rn_f32_slowpath,@function
        .size           $__internal_0_$__cuda_sm20_sqrt_rn_f32_slowpath,($__internal_1_$__cuda_sm3x_div_rn_noftz_f32_slowpath - $__internal_0_$__cuda_sm20_sqrt_rn_f32_slowpath)
$__internal_0_$__cuda_sm20_sqrt_rn_f32_slowpath:
[----:B------:R-:W-:-:S13]  /*8280*/  LOP3.LUT P0, RZ, R2, 0x7fffffff, RZ, 0xc0, !PT ;  /* 0x7fffffff02ff7812 */ /* 0x000fda000780c0ff */
[----:B------:R-:W-:Y:S01]  /*8290*/  @!P0 MOV R3, R2 ;  /* 0x0000000200038202 */ /* 0x000fe20000000f00 */
[----:B------:R-:W-:Y:S06]  /*82a0*/  @!P0 BRA `(.L_x_156) ;  /* 0x0000000000408947 */ /* 0x000fec0003800000 */
[----:B------:R-:W-:-:S13]  /*82b0*/  FSETP.GEU.FTZ.AND P0, PT, R2, RZ, PT ;  /* 0x000000ff0200720b */ /* 0x000fda0003f1e000 */
[----:B------:R-:W-:Y:S01]  /*82c0*/  @!P0 MOV R3, 0x7fffffff ;  /* 0x7fffffff00038802 */ /* 0x000fe20000000f00 */
[----:B------:R-:W-:Y:S06]  /*82d0*/  @!P0 BRA `(.L_x_156) ;  /* 0x0000000000348947 */ /* 0x000fec0003800000 */
[----:B------:R-:W-:-:S13]  /*82e0*/  FSETP.GTU.FTZ.AND P0, PT, |R2|, +INF , PT ;  /* 0x7f8000000200780b */ /* 0x000fda0003f1c200 */
[----:B------:R-:W-:Y:S01]  /*82f0*/  @P0 FADD.FTZ R3, R2, 1 ;  /* 0x3f80000002030421 */ /* 0x000fe20000010000 */
[----:B------:R-:W-:Y:S06]  /*8300*/  @P0 BRA `(.L_x_156) ;  /* 0x0000000000280947 */ /* 0x000fec0003800000 */
[----:B------:R-:W-:-:S13]  /*8310*/  FSETP.NEU.FTZ.AND P0, PT, |R2|, +INF , PT ;  /* 0x7f8000000200780b */ /* 0x000fda0003f1d200 */
[----:B------:R-:W-:-:S04]  /*8320*/  @P0 FFMA R11, R2, 1.84467440737095516160e+19, RZ ;  /* 0x5f800000020b0823 */ /* 0x000fc800000000ff */
[----:B------:R-:W0:Y:S02]  /*8330*/  @P0 MUFU.RSQ R36, R11 ;  /* 0x0000000b00240308 */ /* 0x000e240000001400 */
[----:B0-----:R-:W-:Y:S01]  /*8340*/  @P0 FMUL.FTZ R38, R11, R36 ;  /* 0x000000240b260220 */ /* 0x001fe20000410000 */
[----:B------:R-:W-:-:S03]  /*8350*/  @P0 FMUL.FTZ R36, R36, 0.5 ;  /* 0x3f00000024240820 */ /* 0x000fc60000410000 */
[----:B------:R-:W-:-:S04]  /*8360*/  @P0 FADD.FTZ R3, -R38, -RZ ;  /* 0x800000ff26030221 */ /* 0x000fc80000010100 */
[----:B------:R-:W-:-:S04]  /*8370*/  @P0 FFMA R3, R38, R3, R11 ;  /* 0x0000000326030223 */ /* 0x000fc8000000000b */
[----:B------:R-:W-:Y:S01]  /*8380*/  @P0 FFMA R36, R3, R36, R38 ;  /* 0x0000002403240223 */ /* 0x000fe20000000026 */
[----:B------:R-:W-:-:S03]  /*8390*/  @!P0 MOV R3, R2 ;  /* 0x0000000200038202 */ /* 0x000fc60000000f00 */
[----:B------:R-:W-:-:S07]  /*83a0*/  @P0 FMUL.FTZ R3, R36, 2.3283064365386962891e-10 ;  /* 0x2f80000024030820 */ /* 0x000fce0000410000 */
.L_x_156:
[----:B------:R-:W-:Y:S01]  /*83b0*/  MOV R38, R3 ;  /* 0x0000000300267202 */ /* 0x000fe20000000f00 */
[----:B------:R-:W-:Y:S01]  /*83c0*/  HFMA2 R3, -RZ, RZ, 0, 0 ;  /* 0x00000000ff037431 */ /* 0x000fe200000001ff */
[----:B------:R-:W-:-:S04]  /*83d0*/  MOV R2, R13 ;  /* 0x0000000d00027202 */ /* 0x000fc80000000f00 */
[----:B------:R-:W-:Y:S05]  /*83e0*/  RET.REL.NODEC R2 `(_Z8distancePfS_S_S_S_S_S_S_S_iiiiiiPiffifif) ;  /* 0xffffff7c02047950 */ /* 0x000fea0003c3ffff */
        .weak           $__internal_1_$__cuda_sm3x_div_rn_noftz_f32_slowpath
        .type           $__internal_1_$__cuda_sm3x_div_rn_noftz_f32_slowpath,@function
        .size           $__internal_1_$__cuda_sm3x_div_rn_noftz_f32_slowpath,(.L_x_170 - $__internal_1_$__cuda_sm3x_div_rn_noftz_f32_slowpath)
$__internal_1_$__cuda_sm3x_div_rn_noftz_f32_slowpath:
[----:B------:R-:W-:Y:S01]  /*83f0*/  SHF.R.U32.HI R13, RZ, 0x17, R0 ;  /* 0x00000017ff0d7819 */ /* 0x000fe20000011600 */
[----:B------:R-:W-:Y:S01]  /*8400*/  BSSY.RECONVERGENT B1, `(.L_x_157) ;  /* 0x0000065000017945 */ /* 0x000fe20003800200 */
[----:B------:R-:W-:Y:S02]  /*8410*/  SHF.R.U32.HI R2, RZ, 0x17, R3 ;  /* 0x00000017ff027819 */ /* 0x000fe40000011603 */
[----:B------:R-:W-:Y:S02]  /*8420*/  LOP3.LUT R13, R13, 0xff, RZ, 0xc0, !PT ;  /* 0x000000ff0d0d7812 */ /* 0x000fe400078ec0ff */
[----:B------:R-:W-:Y:S02]  /*8430*/  LOP3.LUT R40, R2, 0xff, RZ, 0xc0, !PT ;  /* 0x000000ff02287812 */ /* 0x000fe400078ec0ff */
[----:B------:R-:W-:-:S04]  /*8440*/  IADD3 R2, PT, PT, R13, -0x1, RZ ;  /* 0xffffffff0d027810 */ /* 0x000fc80007ffe0ff */
[----:B------:R-:W-:Y:S02]  /*8450*/  ISETP.GT.U32.AND P0, PT, R2, 0xfd, PT ;  /* 0x000000fd0200780c */ /* 0x000fe40003f04070 */
[----:B------:R-:W-:-:S04]  /*8460*/  IADD3 R2, PT, PT, R40, -0x1, RZ ;  /* 0xffffffff28027810 */ /* 0x000fc80007ffe0ff */
[----:B------:R-:W-:Y:S02]  /*8470*/  ISETP.GT.U32.OR P0, PT, R2, 0xfd, P0 ;  /* 0x000000fd0200780c */ /* 0x000fe40000704470 */
[----:B------:R-:W-:-:S11]  /*8480*/  MOV R2, R0 ;  /* 0x0000000000027202 */ /* 0x000fd60000000f00 */
[----:B------:R-:W-:Y:S01]  /*8490*/  @!P0 MOV R35, RZ ;  /* 0x000000ff00238202 */ /* 0x000fe20000000f00 */
[----:B------:R-:W-:Y:S06]  /*84a0*/  @!P0 BRA `(.L_x_158) ;  /* 0x0000000000648947 */ /* 0x000fec0003800000 */
[----:B------:R-:W-:Y:S02]  /*84b0*/  FSETP.GTU.FTZ.AND P0, PT, |R3|, +INF , PT ;  /* 0x7f8000000300780b */ /* 0x000fe40003f1c200 */
[----:B------:R-:W-:-:S04]  /*84c0*/  FSETP.GTU.FTZ.AND P1, PT, |R0|, +INF , PT ;  /* 0x7f8000000000780b */ /* 0x000fc80003f3c200 */
[----:B------:R-:W-:-:S13]  /*84d0*/  PLOP3.LUT P0, PT, P0, P1, PT, 0xf8, 0x8f ;  /* 0x00000000008f781c */ /* 0x000fda0000703f70 */
[----:B------:R-:W-:Y:S05]  /*84e0*/  @P0 BRA `(.L_x_159) ;  /* 0x0000000400540947 */ /* 0x000fea0003800000 */
[----:B------:R-:W-:-:S13]  /*84f0*/  LOP3.LUT P0, RZ, R2, 0x7fffffff, R3, 0xc8, !PT ;  /* 0x7fffffff02ff7812 */ /* 0x000fda000780c803 */
[----:B------:R-:W-:Y:S05]  /*8500*/  @!P0 BRA `(.L_x_160) ;  /* 0x0000000400448947 */ /* 0x000fea0003800000 */
[C---:B------:R-:W-:Y:S02]  /*8510*/  FSETP.NEU.FTZ.AND P4, PT, |R3|.reuse, +INF , PT ;  /* 0x7f8000000300780b */ /* 0x040fe40003f9d200 */
[----:B------:R-:W-:Y:S02]  /*8520*/  FSETP.NEU.FTZ.AND P1, PT, |R0|, +INF , PT ;  /* 0x7f8000000000780b */ /* 0x000fe40003f3d200 */
[----:B------:R-:W-:-:S11]  /*8530*/  FSETP.NEU.FTZ.AND P0, PT, |R3|, +INF , PT ;  /* 0x7f8000000300780b */ /* 0x000fd60003f1d200 */
[----:B------:R-:W-:Y:S05]  /*8540*/  @!P1 BRA !P4, `(.L_x_160) ;  /* 0x0000000400349947 */ /* 0x000fea0006000000 */
[----:B------:R-:W-:-:S04]  /*8550*/  LOP3.LUT P4, RZ, R3, 0x7fffffff, RZ, 0xc0, !PT ;  /* 0x7fffffff03ff7812 */ /* 0x000fc8000788c0ff */
[----:B------:R-:W-:-:S13]  /*8560*/  PLOP3.LUT P1, PT, P1, P4, PT, 0x2f, 0xf2 ;  /* 0x0000000000f2781c */ /* 0x000fda0000f28577 */
[----:B------:R-:W-:Y:S05]  /*8570*/  @P1 BRA `(.L_x_161) ;  /* 0x0000000400201947 */ /* 0x000fea0003800000 */
[----:B------:R-:W-:-:S04]  /*8580*/  LOP3.LUT P1, RZ, R2, 0x7fffffff, RZ, 0xc0, !PT ;  /* 0x7fffffff02ff7812 */ /* 0x000fc8000782c0ff */
[----:B------:R-:W-:-:S13]  /*8590*/  PLOP3.LUT P0, PT, P0, P1, PT, 0x2f, 0xf2 ;  /* 0x0000000000f2781c */ /* 0x000fda0000702577 */
[----:B------:R-:W-:Y:S05]  /*85a0*/  @P0 BRA `(.L_x_162) ;  /* 0x0000000400080947 */ /* 0x000fea0003800000 */
[----:B------:R-:W-:-:S04]  /*85b0*/  IADD3 R35, PT, PT, R40, -0x1, RZ ;  /* 0xffffffff28237810 */ /* 0x000fc80007ffe0ff */
[----:B------:R-:W-:Y:S02]  /*85c0*/  ISETP.GE.AND P0, PT, R35, RZ, PT ;  /* 0x000000ff2300720c */ /* 0x000fe40003f06270 */
[----:B------:R-:W-:-:S04]  /*85d0*/  IADD3 R35, PT, PT, R13, -0x1, RZ ;  /* 0xffffffff0d237810 */ /* 0x000fc80007ffe0ff */
[----:B------:R-:W-:-:S07]  /*85e0*/  ISETP.GE.AND P1, PT, R35, RZ, PT ;  /* 0x000000ff2300720c */ /* 0x000fce0003f26270 */
[----:B------:R-:W-:Y:S01]  /*85f0*/  @P0 MOV R35, RZ ;  /* 0x000000ff00230202 */ /* 0x000fe20000000f00 */
[----:B------:R-:W-:Y:S01]  /*8600*/  @!P0 FFMA R3, R3, 1.84467440737095516160e+19, RZ ;  /* 0x5f80000003038823 */ /* 0x000fe200000000ff */
[----:B------:R-:W-:-:S04]  /*8610*/  @!P0 MOV R35, 0xffffffc0 ;  /* 0xffffffc000238802 */ /* 0x000fc80000000f00 */
[----:B------:R-:W-:Y:S01]  /*8620*/  @!P1 FFMA R2, R0, 1.84467440737095516160e+19, RZ ;  /* 0x5f80000000029823 */ /* 0x000fe200000000ff */
[----:B------:R-:W-:-:S07]  /*8630*/  @!P1 IADD3 R35, PT, PT, R35, 0x40, RZ ;  /* 0x0000004023239810 */ /* 0x000fce0007ffe0ff */
.L_x_158:
[----:B------:R-:W-:Y:S01]  /*8640*/  LEA R37, R13, 0xc0800000, 0x17 ;  /* 0xc08000000d257811 */ /* 0x000fe200078eb8ff */
[----:B------:R-:W-:Y:S01]  /*8650*/  BSSY.RECONVERGENT B2, `(.L_x_163) ;  /* 0x0000036000027945 */ /* 0x000fe20003800200 */
[----:B------:R-:W-:Y:S02]  /*8660*/  IADD3 R40, PT, PT, R40, -0x7f, RZ ;  /* 0xffffff8128287810 */ /* 0x000fe40007ffe0ff */
[----:B------:R-:W-:-:S03]  /*8670*/  IADD3 R37, PT, PT, -R37, R2, RZ ;  /* 0x0000000225257210 */ /* 0x000fc60007ffe1ff */
[C---:B------:R-:W-:Y:S01]  /*8680*/  IMAD R2, R40.reuse, -0x800000, R3 ;  /* 0xff80000028027824 */ /* 0x040fe200078e0203 */
[----:B------:R-:W-:Y:S02]  /*8690*/  IADD3 R40, PT, PT, R40, 0x7f, -R13 ;  /* 0x0000007f28287810 */ /* 0x000fe40007ffe80d */
[----:B------:R-:W0:Y:S02]  /*86a0*/  MUFU.RCP R13, R37 ;  /* 0x00000025000d7308 */ /* 0x000e240000001000 */
[----:B------:R-:W-:Y:S01]  /*86b0*/  IADD3 R3, PT, PT, R40, R35, RZ ;  /* 0x0000002328037210 */ /* 0x000fe20007ffe0ff */
[----:B------:R-:W-:-:S04]  /*86c0*/  FADD.FTZ R35, -R37, -RZ ;  /* 0x800000ff25237221 */ /* 0x000fc80000010100 */
[----:B0-----:R-:W-:-:S04]  /*86d0*/  FFMA R40, R13, R35, 1 ;  /* 0x3f8000000d287423 */ /* 0x001fc80000000023 */
[----:B------:R-:W-:-:S04]  /*86e0*/  FFMA R13, R13, R40, R13 ;  /* 0x000000280d0d7223 */ /* 0x000fc8000000000d */
[----:B------:R-:W-:-:S04]  /*86f0*/  FFMA R40, R2, R13, RZ ;  /* 0x0000000d02287223 */ /* 0x000fc800000000ff */
[----:B------:R-:W-:-:S04]  /*8700*/  FFMA R39, R35, R40, R2 ;  /* 0x0000002823277223 */ /* 0x000fc80000000002 */
[----:B------:R-:W-:-:S04]  /*8710*/  FFMA R40, R13, R39, R40 ;  /* 0x000000270d287223 */ /* 0x000fc80000000028 */
[----:B------:R-:W-:-:S04]  /*8720*/  FFMA R39, R35, R40, R2 ;  /* 0x0000002823277223 */ /* 0x000fc80000000002 */
[----:B------:R-:W-:-:S05]  /*8730*/  FFMA R2, R13, R39, R40 ;  /* 0x000000270d027223 */ /* 0x000fca0000000028 */
[----:B------:R-:W-:-:S04]  /*8740*/  SHF.R.U32.HI R35, RZ, 0x17, R2 ;  /* 0x00000017ff237819 */ /* 0x000fc80000011602 */
[----:B------:R-:W-:-:S04]  /*8750*/  LOP3.LUT R42, R35, 0xff, RZ, 0xc0, !PT ;  /* 0x000000ff232a7812 */ /* 0x000fc800078ec0ff */
[----:B------:R-:W-:-:S04]  /*8760*/  IADD3 R35, PT, PT, R42, R3, RZ ;  /* 0x000000032a237210 */ /* 0x000fc80007ffe0ff */
[----:B------:R-:W-:-:S04]  /*8770*/  IADD3 R37, PT, PT, R35, -0x1, RZ ;  /* 0xffffffff23257810 */ /* 0x000fc80007ffe0ff */
[----:B------:R-:W-:-:S13]  /*8780*/  ISETP.GE.U32.AND P0, PT, R37, 0xfe, PT ;  /* 0x000000fe2500780c */ /* 0x000fda0003f06070 */
[----:B------:R-:W-:Y:S05]  /*8790*/  @!P0 BRA `(.L_x_164) ;  /* 0x0000000000808947 */ /* 0x000fea0003800000 */
[----:B------:R-:W-:-:S13]  /*87a0*/  ISETP.GT.AND P0, PT, R35, 0xfe, PT ;  /* 0x000000fe2300780c */ /* 0x000fda0003f04270 */
[----:B------:R-:W-:Y:S05]  /*87b0*/  @P0 BRA `(.L_x_165) ;  /* 0x00000000006c0947 */ /* 0x000fea0003800000 */
[----:B------:R-:W-:-:S13]  /*87c0*/  ISETP.GE.AND P0, PT, R35, 0x1, PT ;  /* 0x000000012300780c */ /* 0x000fda0003f06270 */
[----:B------:R-:W-:Y:S05]  /*87d0*/  @P0 BRA `(.L_x_166) ;  /* 0x0000000000740947 */ /* 0x000fea0003800000 */
[----:B------:R-:W-:Y:S02]  /*87e0*/  ISETP.GE.AND P0, PT, R35, -0x18, PT ;  /* 0xffffffe82300780c */ /* 0x000fe40003f06270 */
[----:B------:R-:W-:-:S11]  /*87f0*/  LOP3.LUT R2, R2, 0x80000000, RZ, 0xc0, !PT ;  /* 0x8000000002027812 */ /* 0x000fd600078ec0ff */
[----:B------:R-:W-:Y:S05]  /*8800*/  @!P0 BRA `(.L_x_166) ;  /* 0x0000000000688947 */ /* 0x000fea0003800000 */
[CCC-:B------:R-:W-:Y:S01]  /*8810*/  FFMA.RP R3, R13.reuse, R39.reuse, R40.reuse ;  /* 0x000000270d037223 */ /* 0x1c0fe20000008028 */
[CCC-:B------:R-:W-:Y:S01]  /*8820*/  FFMA.RM R42, R13.reuse, R39.reuse, R40.reuse ;  /* 0x000000270d2a7223 */ /* 0x1c0fe20000004028 */
[----:B------:R-:W-:Y:S01]  /*8830*/  FFMA.RZ R13, R13, R39, R40 ;  /* 0x000000270d0d7223 */ /* 0x000fe2000000c028 */
[C---:B------:R-:W-:Y:S02]  /*8840*/  IADD3 R40, PT, PT, R35.reuse, 0x20, RZ ;  /* 0x0000002023287810 */ /* 0x040fe40007ffe0ff */
[----:B------:R-:W-:Y:S02]  /*8850*/  ISETP.NE.AND P4, PT, R35, RZ, PT ;  /* 0x000000ff2300720c */ /* 0x000fe40003f85270 */
[----:B------:R-:W-:Y:S02]  /*8860*/  LOP3.LUT R13, R13, 0x7fffff, RZ, 0xc0, !PT ;  /* 0x007fffff0d0d7812 */ /* 0x000fe400078ec0ff */
[----:B------:R-:W-:Y:S02]  /*8870*/  ISETP.NE.AND P1, PT, R35, RZ, PT ;  /* 0x000000ff2300720c */ /* 0x000fe40003f25270 */
[----:B------:R-:W-:-:S02]  /*8880*/  LOP3.LUT R13, R13, 0x800000, RZ, 0xfc, !PT ;  /* 0x008000000d0d7812 */ /* 0x000fc400078efcff */
[----:B------:R-:W-:Y:S02]  /*8890*/  IADD3 R35, PT, PT, -R35, RZ, RZ ;  /* 0x000000ff23237210 */ /* 0x000fe40007ffe1ff */
[----:B------:R-:W-:Y:S02]  /*88a0*/  SHF.L.U32 R40, R13, R40, RZ ;  /* 0x000000280d287219 */ /* 0x000fe400000006ff */
[----:B------:R-:W-:Y:S02]  /*88b0*/  FSETP.NEU.FTZ.AND P0, PT, R3, R42, PT ;  /* 0x0000002a0300720b */ /* 0x000fe40003f1d000 */
[----:B------:R-:W-:Y:S02]  /*88c0*/  ISETP.NE.AND P1, PT, R40, RZ, P1 ;  /* 0x000000ff2800720c */ /* 0x000fe40000f25270 */
[----:B------:R-:W-:Y:S02]  /*88d0*/  SEL R40, R35, RZ, P4 ;  /* 0x000000ff23287207 */ /* 0x000fe40002000000 */
[----:B------:R-:W-:-:S02]  /*88e0*/  PLOP3.LUT P0, PT, P0, P1, PT, 0xf8, 0x8f ;  /* 0x00000000008f781c */ /* 0x000fc40000703f70 */
[----:B------:R-:W-:Y:S02]  /*88f0*/  SHF.R.U32.HI R40, RZ, R40, R13 ;  /* 0x00000028ff287219 */ /* 0x000fe4000001160d */
[----:B------:R-:W-:Y:S02]  /*8900*/  SEL R3, RZ, 0x1, !P0 ;  /* 0x00000001ff037807 */ /* 0x000fe40004000000 */
[----:B------:R-:W-:-:S04]  /*8910*/  SHF.R.U32.HI R42, RZ, 0x1, R40 ;  /* 0x00000001ff2a7819 */ /* 0x000fc80000011628 */
[----:B------:R-:W-:-:S04]  /*8920*/  LOP3.LUT R3, R3, 0x1, R42, 0xf8, !PT ;  /* 0x0000000103037812 */ /* 0x000fc800078ef82a */
[----:B------:R-:W-:-:S04]  /*8930*/  LOP3.LUT R3, R3, R40, RZ, 0xc0, !PT ;  /* 0x0000002803037212 */ /* 0x000fc800078ec0ff */
[----:B------:R-:W-:-:S04]  /*8940*/  IADD3 R3, PT, PT, R42, R3, RZ ;  /* 0x000000032a037210 */ /* 0x000fc80007ffe0ff */
[----:B------:R-:W-:Y:S01]  /*8950*/  LOP3.LUT R2, R3, R2, RZ, 0xfc, !PT ;  /* 0x0000000203027212 */ /* 0x000fe200078efcff */
[----:B------:R-:W-:Y:S06]  /*8960*/  BRA `(.L_x_166) ;  /* 0x0000000000107947 */ /* 0x000fec0003800000 */
.L_x_165:
[----:B------:R-:W-:-:S04]  /*8970*/  LOP3.LUT R2, R2, 0x80000000, RZ, 0xc0, !PT ;  /* 0x8000000002027812 */ /* 0x000fc800078ec0ff */
[----:B------:R-:W-:Y:S01]  /*8980*/  LOP3.LUT R2, R2, 0x7f800000, RZ, 0xfc, !PT ;  /* 0x7f80000002027812 */ /* 0x000fe200078efcff */
[----:B------:R-:W-:Y:S06]  /*8990*/  BRA `(.L_x_166) ;  /* 0x0000000000047947 */ /* 0x000fec0003800000 */
.L_x_164:
[----:B------:R-:W-:-:S07]  /*89a0*/  LEA R2, R3, R2, 0x17 ;  /* 0x0000000203027211 */ /* 0x000fce00078eb8ff */
.L_x_166:
[----:B------:R-:W-:Y:S05]  /*89b0*/  BSYNC.RECONVERGENT B2 ;  /* 0x0000000000027941 */ /* 0x000fea0003800200 */
.L_x_163:
[----:B------:R-:W-:Y:S05]  /*89c0*/  BRA `(.L_x_167) ;  /* 0x0000000000207947 */ /* 0x000fea0003800000 */
.L_x_162:
[----:B------:R-:W-:-:S04]  /*89d0*/  LOP3.LUT R2, R2, 0x80000000, R3, 0x48, !PT ;  /* 0x8000000002027812 */ /* 0x000fc800078e4803 */
[----:B------:R-:W-:Y:S01]  /*89e0*/  LOP3.LUT R2, R2, 0x7f800000, RZ, 0xfc, !PT ;  /* 0x7f80000002027812 */ /* 0x000fe200078efcff */
[----:B------:R-:W-:Y:S06]  /*89f0*/  BRA `(.L_x_167) ;  /* 0x0000000000147947 */ /* 0x000fec0003800000 */
.L_x_161:
[----:B------:R-:W-:Y:S01]  /*8a00*/  LOP3.LUT R2, R2, 0x80000000, R3, 0x48, !PT ;  /* 0x8000000002027812 */ /* 0x000fe200078e4803 */
[----:B------:R-:W-:Y:S06]  /*8a10*/  BRA `(.L_x_167) ;  /* 0x00000000000c7947 */ /* 0x000fec0003800000 */
.L_x_160:
[----:B------:R-:W0:Y:S01]  /*8a20*/  MUFU.RSQ R2, -QNAN ;  /* 0xffc0000000027908 */ /* 0x000e220000001400 */
[----:B------:R-:W-:Y:S05]  /*8a30*/  BRA `(.L_x_167) ;  /* 0x0000000000047947 */ /* 0x000fea0003800000 */
.L_x_159:
[----:B------:R-:W-:-:S07]  /*8a40*/  FADD.FTZ R2, R3, R0 ;  /* 0x0000000003027221 */ /* 0x000fce0000010000 */
.L_x_167:
[----:B------:R-:W-:Y:S05]  /*8a50*/  BSYNC.RECONVERGENT B1 ;  /* 0x0000000000017941 */ /* 0x000fea0003800200 */
.L_x_157:
[----:B------:R-:W-:Y:S01]  /*8a60*/  HFMA2 R3, -RZ, RZ, 0, 0 ;  /* 0x00000000ff037431 */ /* 0x000fe200000001ff */
[----:B0-----:R-:W-:Y:S02]  /*8a70*/  MOV R13, R2 ;  /* 0x00000002000d7202 */ /* 0x001fe40000000f00 */
[----:B------:R-:W-:-:S04]  /*8a80*/  MOV R2, R11 ;  /* 0x0000000b00027202 */ /* 0x000fc80000000f00 */
[----:B------:R-:W-:Y:S05]  /*8a90*/  RET.REL.NODEC R2 `(_Z8distancePfS_S_S_S_S_S_S_S_iiiiiiPiffifif) ;  /* 0xffffff7402587950 */ /* 0x000fea0003c3ffff */
.L_x_168:
[----:B------:R-:W-:-:S00]  /*8aa0*/  BRA `(.L_x_168) ;  /* 0xfffffffc00fc7947 */ /* 0x000fc0000383ffff */
[----:B------:R-:W-:-:S00]  /*8ab0*/  NOP ;  /* 0x0000000000007918 */ /* 0x000fc00000000000 */
        /* <DEDUP_REMOVED lines=12> */
.L_x_170:


//--------------------- .nv.shared._Z8distancePfS_S_S_S_S_S_S_S_iiiiiiPiffifif --------------------------
	.section	.nv.shared._Z8distancePfS_S_S_S_S_S_S_S_iiiiiiPiffifif,"aw",@nobits
	.sectionflags	@""
	.align	4
.nv.shared._Z8distancePfS_S_S_S_S_S_S_S_iiiiiiPiffifif:
	.zero		17408


//--------------------- .nv.shared.reserved.0     --------------------------
	.section	.nv.shared.reserved.0,"aw",@nobits
	.weak		__nv_reservedSMEM_offset_0_alias
	.size		__nv_reservedSMEM_offset_0_alias, 0, 64
	.other		__nv_reservedSMEM_offset_0_alias,@"STO_CUDA_RESERVED_SHARED STV_DEFAULT"
__nv_reservedSMEM_offset_0_alias:
	.zero		0
	.zero		64


//--------------------- .nv.constant0._Z8distancePfS_S_S_S_S_S_S_S_iiiiiiPiffifif --------------------------
	.section	.nv.constant0._Z8distancePfS_S_S_S_S_S_S_S_iiiiiiPiffifif,"a",@progbits
	.sectionflags	@""
	.align	4
.nv.constant0._Z8distancePfS_S_S_S_S_S_S_S_iiiiiiPiffifif:
	.zero		1024


//--------------------- SYMBOLS --------------------------

	.type		.nv.reservedSmem.offset0,@object
	.size		.nv.reservedSmem.offset0,0x4
	.type		.nv.reservedSmem.cap,@object
	.size		.nv.reservedSmem.cap,0x4
